// auto-generated by cutlass_sweep.gemm — config: {"arch": "sm_90", "cluster_m": 1, "cluster_n": 8, "dtype": "e4m3", "dtype_b": "e4m3", "layout": "nt", "stages": 0, "tile_k": 64, "tile_m": 128, "tile_n": 64}
#include "cutlass/cutlass.h"
#include "cutlass/gemm/collective/collective_builder.hpp"
#include "cutlass/gemm/device/gemm_universal_adapter.h"
#include "cutlass/gemm/kernel/gemm_universal.hpp"
#include "cutlass/epilogue/collective/collective_builder.hpp"

using ElemA = cutlass::float_e4m3_t;
using ElemB = cutlass::float_e4m3_t;
using ElemCD = cutlass::float_e4m3_t;
using Acc  = float;
using TileShape    = cute::Shape<cute::_128, cute::_64, cute::_64>;
using ClusterShape = cute::Shape<cute::_1, cute::_8, cute::_1>;

using CollectiveEpilogue = typename cutlass::epilogue::collective::CollectiveBuilder<
    cutlass::arch::Sm90, cutlass::arch::OpClassTensorOp,
    TileShape, ClusterShape,
    cutlass::epilogue::collective::EpilogueTileAuto,
    Acc, Acc,
    ElemCD, cutlass::layout::RowMajor, 128 / cutlass::sizeof_bits<ElemCD>::value,
    ElemCD, cutlass::layout::RowMajor, 128 / cutlass::sizeof_bits<ElemCD>::value,
    cutlass::epilogue::collective::EpilogueScheduleAuto
  >::CollectiveOp;

using CollectiveMainloop = typename cutlass::gemm::collective::CollectiveBuilder<
    cutlass::arch::Sm90, cutlass::arch::OpClassTensorOp,
    ElemA, cutlass::layout::RowMajor, 128 / cutlass::sizeof_bits<ElemA>::value,
    ElemB, cutlass::layout::ColumnMajor, 128 / cutlass::sizeof_bits<ElemB>::value,
    Acc,
    TileShape, ClusterShape,
    cutlass::gemm::collective::StageCountAutoCarveout<static_cast<int>(sizeof(typename CollectiveEpilogue::SharedStorage))>,
    cutlass::gemm::collective::KernelScheduleAuto
  >::CollectiveOp;

using GemmKernel = cutlass::gemm::kernel::GemmUniversal<
    cute::Shape<int,int,int,int>,
    CollectiveMainloop,
    CollectiveEpilogue
>;
using Gemm = cutlass::gemm::device::GemmUniversalAdapter<GemmKernel>;

// Force the device kernel symbol into the cubin without needing a host main.
auto* _anchor = &cutlass::device_kernel<GemmKernel>;


// ===== COMPILED SASS (sm_90a) =====

	.target	sm_90a

	.elftype	@"ET_EXEC"


//--------------------- .note.nv.tkinfo           --------------------------
	.section	.note.nv.tkinfo,"",@"SHT_NOTE"
	.sectionflags	@"SHF_NOTE_NV_TKINFO"
	.tkinfo
        /*0018*/ 	.word	0x00000002
        /*0030*/ 	.string	""
        /*0030*/ 	.string	"ptxas"
        /*0030*/ 	.string	"Cuda compilation tools, release 13.0, V13.0.88"
        /*0030*/ 	.string	"Build cuda_13.0.r13.0/compiler.36424714_0"
        /*0030*/ 	.string	"-arch sm_90a -m 64 "



//--------------------- .note.nv.cuinfo           --------------------------
	.section	.note.nv.cuinfo,"",@"SHT_NOTE"
	.sectionflags	@"SHF_NOTE_NV_CUINFO"
        /*0018*/ 	.short	0x0002
        /*001a*/ 	.short	0x005a
        /*001c*/ 	.short	0x0082
	.zero		2


//--------------------- .nv.info                  --------------------------
	.section	.nv.info,"",@"SHT_CUDA_INFO"
	.align	4


	//----- nvinfo : EIATTR_REGCOUNT
	.align		4
        /*0000*/ 	.byte	0x04, 0x2f
        /*0002*/ 	.short	(.L_12 - .L_11)
	.align		4
.L_11:
        /*0004*/ 	.word	index@(_ZN7cutlass13device_kernelINS_4gemm6kernel13GemmUniversalIN4cute5tupleIJiiiiEEENS1_10collective13CollectiveMmaINS1_37MainloopSm90TmaGmmaWarpSpecializedFP8ILi18ENS5_IJNS4_1CILi1EEENSA_ILi8EEESB_EEENS1_35KernelTmaWarpSpecializedCooperativeEEENS5_IJNSA_ILi128EEENSA_ILi64EEESH_EEENS_12float_e4m3_tENS5_IJlSB_lEEESJ_SK_NS4_8TiledMMAINS4_8MMA_AtomIJNS4_4SM904GMMA30MMA_64x64x32_F32E4M3E4M3_SS_TNILNSO_7ScaleInE1ELSQ_1EEEEEENS4_6LayoutINS5_IJNSA_ILi2EEESB_SB_EEENS5_IJSB_NSA_ILi0EEESW_EEEEENS5_IJNS4_10UnderscoreESZ_SZ_EEEEENS4_23SM90_TMA_LOAD_MULTICASTENS4_14ComposedLayoutINS4_7SwizzleILi2ELi4ELi3EEENS4_18smem_ptr_flag_bitsILi8EEENST_INS5_IJSC_SH_EEENS5_IJSH_SB_EEEEEEEvNS4_8identityENS4_13SM90_TMA_LOADES1B_vS1C_EENS_8epilogue10collective6detail29Sm90TmaWarpSpecializedAdapterINS1G_15DefaultEpilogueISJ_SK_SK_NS1F_6thread17LinearCombinationISJ_Li1EffLNS1K_9ScaleType4KindE0ELNS_15FloatRoundStyleE2ESJ_EENS1_15EpilogueDefaultEEEEEvvEEEEvNT_6ParamsE)
        /*0008*/ 	.word	0x000000a8


	//----- nvinfo : EIATTR_FRAME_SIZE
	.align		4
.L_12:
        /*000c*/ 	.byte	0x04, 0x11
        /*000e*/ 	.short	(.L_14 - .L_13)
	.align		4
.L_13:
        /*0010*/ 	.word	index@(_ZN7cutlass13device_kernelINS_4gemm6kernel13GemmUniversalIN4cute5tupleIJiiiiEEENS1_10collective13CollectiveMmaINS1_37MainloopSm90TmaGmmaWarpSpecializedFP8ILi18ENS5_IJNS4_1CILi1EEENSA_ILi8EEESB_EEENS1_35KernelTmaWarpSpecializedCooperativeEEENS5_IJNSA_ILi128EEENSA_ILi64EEESH_EEENS_12float_e4m3_tENS5_IJlSB_lEEESJ_SK_NS4_8TiledMMAINS4_8MMA_AtomIJNS4_4SM904GMMA30MMA_64x64x32_F32E4M3E4M3_SS_TNILNSO_7ScaleInE1ELSQ_1EEEEEENS4_6LayoutINS5_IJNSA_ILi2EEESB_SB_EEENS5_IJSB_NSA_ILi0EEESW_EEEEENS5_IJNS4_10UnderscoreESZ_SZ_EEEEENS4_23SM90_TMA_LOAD_MULTICASTENS4_14ComposedLayoutINS4_7SwizzleILi2ELi4ELi3EEENS4_18smem_ptr_flag_bitsILi8EEENST_INS5_IJSC_SH_EEENS5_IJSH_SB_EEEEEEEvNS4_8identityENS4_13SM90_TMA_LOADES1B_vS1C_EENS_8epilogue10collective6detail29Sm90TmaWarpSpecializedAdapterINS1G_15DefaultEpilogueISJ_SK_SK_NS1F_6thread17LinearCombinationISJ_Li1EffLNS1K_9ScaleType4KindE0ELNS_15FloatRoundStyleE2ESJ_EENS1_15EpilogueDefaultEEEEEvvEEEEvNT_6ParamsE)
        /*0014*/ 	.word	0x00000000


	//----- nvinfo : EIATTR_MIN_STACK_SIZE
	.align		4
.L_14:
        /*0018*/ 	.byte	0x04, 0x12
        /*001a*/ 	.short	(.L_16 - .L_15)
	.align		4
.L_15:
        /*001c*/ 	.word	index@(_ZN7cutlass13device_kernelINS_4gemm6kernel13GemmUniversalIN4cute5tupleIJiiiiEEENS1_10collective13CollectiveMmaINS1_37MainloopSm90TmaGmmaWarpSpecializedFP8ILi18ENS5_IJNS4_1CILi1EEENSA_ILi8EEESB_EEENS1_35KernelTmaWarpSpecializedCooperativeEEENS5_IJNSA_ILi128EEENSA_ILi64EEESH_EEENS_12float_e4m3_tENS5_IJlSB_lEEESJ_SK_NS4_8TiledMMAINS4_8MMA_AtomIJNS4_4SM904GMMA30MMA_64x64x32_F32E4M3E4M3_SS_TNILNSO_7ScaleInE1ELSQ_1EEEEEENS4_6LayoutINS5_IJNSA_ILi2EEESB_SB_EEENS5_IJSB_NSA_ILi0EEESW_EEEEENS5_IJNS4_10UnderscoreESZ_SZ_EEEEENS4_23SM90_TMA_LOAD_MULTICASTENS4_14ComposedLayoutINS4_7SwizzleILi2ELi4ELi3EEENS4_18smem_ptr_flag_bitsILi8EEENST_INS5_IJSC_SH_EEENS5_IJSH_SB_EEEEEEEvNS4_8identityENS4_13SM90_TMA_LOADES1B_vS1C_EENS_8epilogue10collective6detail29Sm90TmaWarpSpecializedAdapterINS1G_15DefaultEpilogueISJ_SK_SK_NS1F_6thread17LinearCombinationISJ_Li1EffLNS1K_9ScaleType4KindE0ELNS_15FloatRoundStyleE2ESJ_EENS1_15EpilogueDefaultEEEEEvvEEEEvNT_6ParamsE)
        /*0020*/ 	.word	0x00000000
.L_16:


//--------------------- .nv.compat                --------------------------
	.section	.nv.compat,"",@"SHT_CUDA_COMPAT_INFO"
	.align	4
        /*0000*/ 	.byte	0x02, 0x09, 0x01, 0x00, 0x02, 0x02, 0x04, 0x00, 0x02, 0x05, 0x05, 0x00, 0x03, 0x07, 0x01, 0x01
        /*0010*/ 	.byte	0x02, 0x03, 0x01, 0x00, 0x02, 0x06, 0x01, 0x00, 0x04, 0x0b, 0x08, 0x00, 0x00, 0x00, 0x00, 0x00
        /*0020*/ 	.byte	0x00, 0x00, 0x00, 0x00


//--------------------- .nv.info._ZN7cutlass13device_kernelINS_4gemm6kernel13GemmUniversalIN4cute5tupleIJiiiiEEENS1_10collective13CollectiveMmaINS1_37MainloopSm90TmaGmmaWarpSpecializedFP8ILi18ENS5_IJNS4_1CILi1EEENSA_ILi8EEESB_EEENS1_35KernelTmaWarpSpecializedCooperativeEEENS5_IJNSA_ILi128EEENSA_ILi64EEESH_EEENS_12float_e4m3_tENS5_IJlSB_lEEESJ_SK_NS4_8TiledMMAINS4_8MMA_AtomIJNS4_4SM904GMMA30MMA_64x64x32_F32E4M3E4M3_SS_TNILNSO_7ScaleInE1ELSQ_1EEEEEENS4_6LayoutINS5_IJNSA_ILi2EEESB_SB_EEENS5_IJSB_NSA_ILi0EEESW_EEEEENS5_IJNS4_10UnderscoreESZ_SZ_EEEEENS4_23SM90_TMA_LOAD_MULTICASTENS4_14ComposedLayoutINS4_7SwizzleILi2ELi4ELi3EEENS4_18smem_ptr_flag_bitsILi8EEENST_INS5_IJSC_SH_EEENS5_IJSH_SB_EEEEEEEvNS4_8identityENS4_13SM90_TMA_LOADES1B_vS1C_EENS_8epilogue10collective6detail29Sm90TmaWarpSpecializedAdapterINS1G_15DefaultEpilogueISJ_SK_SK_NS1F_6thread17LinearCombinationISJ_Li1EffLNS1K_9ScaleType4KindE0ELNS_15FloatRoundStyleE2ESJ_EENS1_15EpilogueDefaultEEEEEvvEEEEvNT_6ParamsE --------------------------
	.section	.nv.info._ZN7cutlass13device_kernelINS_4gemm6kernel13GemmUniversalIN4cute5tupleIJiiiiEEENS1_10collective13CollectiveMmaINS1_37MainloopSm90TmaGmmaWarpSpecializedFP8ILi18ENS5_IJNS4_1CILi1EEENSA_ILi8EEESB_EEENS1_35KernelTmaWarpSpecializedCooperativeEEENS5_IJNSA_ILi128EEENSA_ILi64EEESH_EEENS_12float_e4m3_tENS5_IJlSB_lEEESJ_SK_NS4_8TiledMMAINS4_8MMA_AtomIJNS4_4SM904GMMA30MMA_64x64x32_F32E4M3E4M3_SS_TNILNSO_7ScaleInE1ELSQ_1EEEEEENS4_6LayoutINS5_IJNSA_ILi2EEESB_SB_EEENS5_IJSB_NSA_ILi0EEESW_EEEEENS5_IJNS4_10UnderscoreESZ_SZ_EEEEENS4_23SM90_TMA_LOAD_MULTICASTENS4_14ComposedLayoutINS4_7SwizzleILi2ELi4ELi3EEENS4_18smem_ptr_flag_bitsILi8EEENST_INS5_IJSC_SH_EEENS5_IJSH_SB_EEEEEEEvNS4_8identityENS4_13SM90_TMA_LOADES1B_vS1C_EENS_8epilogue10collective6detail29Sm90TmaWarpSpecializedAdapterINS1G_15DefaultEpilogueISJ_SK_SK_NS1F_6thread17LinearCombinationISJ_Li1EffLNS1K_9ScaleType4KindE0ELNS_15FloatRoundStyleE2ESJ_EENS1_15EpilogueDefaultEEEEEvvEEEEvNT_6ParamsE,"",@"SHT_CUDA_INFO"
	.sectionflags	@""
	.align	4


	//----- nvinfo : EIATTR_CUDA_API_VERSION
	.align		4
        /*0000*/ 	.byte	0x04, 0x37
        /*0002*/ 	.short	(.L_18 - .L_17)
.L_17:
        /*0004*/ 	.word	0x00000082


	//----- nvinfo : EIATTR_KPARAM_INFO
	.align		4
.L_18:
        /*0008*/ 	.byte	0x04, 0x17
        /*000a*/ 	.short	(.L_20 - .L_19)
.L_19:
        /*000c*/ 	.word	0x00000000
        /*0010*/ 	.short	0x0000
        /*0012*/ 	.short	0x0070
        /*0014*/ 	.byte	0x00, 0xf0, 0x01, 0x10


	//----- nvinfo : EIATTR_SPARSE_MMA_MASK
	.align		4
.L_20:
        /*0018*/ 	.byte	0x03, 0x50
        /*001a*/ 	.short	0x0000


	//----- nvinfo : EIATTR_MAXREG_COUNT
	.align		4
        /*001c*/ 	.byte	0x03, 0x1b
        /*001e*/ 	.short	0x00a8


	//----- nvinfo : EIATTR_NUM_BARRIERS
	.align		4
        /*0020*/ 	.byte	0x02, 0x4c
        /*0022*/ 	.byte	0x01
	.zero		1


	//----- nvinfo : EIATTR_MERCURY_ISA_VERSION
	.align		4
        /*0024*/ 	.byte	0x03, 0x5f
        /*0026*/ 	.short	0x0101


	//----- nvinfo : EIATTR_INT_WARP_WIDE_INSTR_OFFSETS
	.align		4
        /*0028*/ 	.byte	0x04, 0x31
        /*002a*/ 	.short	(.L_22 - .L_21)


	//   ....[0]....
.L_21:
        /*002c*/ 	.word	0x00000630


	//   ....[1]....
        /*0030*/ 	.word	0x00000650


	//   ....[2]....
        /*0034*/ 	.word	0x00000830


	//----- nvinfo : EIATTR_COOP_GROUP_MASK_REGIDS
	.align		4
.L_22:
        /*0038*/ 	.byte	0x04, 0x29
        /*003a*/ 	.short	(.L_24 - .L_23)


	//   ....[0]....
.L_23:
        /*003c*/ 	.word	0xffffffff


	//   ....[1]....
        /*0040*/ 	.word	0xffffffff


	//   ....[2]....
        /*0044*/ 	.word	0xffffffff


	//   ....[3]....
        /*0048*/ 	.word	0xffffffff


	//   ....[4]....
        /*004c*/ 	.word	0xffffffff


	//   ....[5]....
        /*0050*/ 	.word	0xffffffff


	//----- nvinfo : EIATTR_COOP_GROUP_INSTR_OFFSETS
	.align		4
.L_24:
        /*0054*/ 	.byte	0x04, 0x28
        /*0056*/ 	.short	(.L_26 - .L_25)


	//   ....[0]....
.L_25:
        /*0058*/ 	.word	0x00000060


	//   ....[1]....
        /*005c*/ 	.word	0x00000070


	//   ....[2]....
        /*0060*/ 	.word	0x00000130


	//   ....[3]....
        /*0064*/ 	.word	0x000004b0


	//   ....[4]....
        /*0068*/ 	.word	0x00000960


	//   ....[5]....
        /*006c*/ 	.word	0x000013d0


	//----- nvinfo : EIATTR_REG_RECONFIG
	.align		4
.L_26:
        /*0070*/ 	.byte	0x01, 0x54
	.zero		2


	//----- nvinfo : EIATTR_MBARRIER_INSTR_OFFSETS
	.align		4
        /*0074*/ 	.byte	0x04, 0x39
        /*0076*/ 	.short	(.L_28 - .L_27)


	//   ....[0]....
.L_27:
        /*0078*/ 	.word	0x00000250
        /*007c*/ 	.word	0x000000ff
        /*0080*/ 	.word	0x00000000
        /*0084*/ 	.short	0x0100
        /*0086*/ 	.byte	0x08
	.zero		1


	//   ....[1]....
        /*0088*/ 	.word	0x00000260
        /*008c*/ 	.word	0x000000ff
        /*0090*/ 	.word	0x00000090
        /*0094*/ 	.short	0x0100
        /*0096*/ 	.byte	0x08
	.zero		1


	//   ....[2]....
        /*0098*/ 	.word	0x00000270
        /*009c*/ 	.word	0x000000ff
        /*00a0*/ 	.word	0x00000008
        /*00a4*/ 	.short	0x0100
        /*00a6*/ 	.byte	0x08
	.zero		1


	//   ....[3]....
        /*00a8*/ 	.word	0x00000280
        /*00ac*/ 	.word	0x000000ff
        /*00b0*/ 	.word	0x00000098
        /*00b4*/ 	.short	0x0100
        /*00b6*/ 	.byte	0x08
	.zero		1


	//   ....[4]....
        /*00b8*/ 	.word	0x00000290
        /*00bc*/ 	.word	0x000000ff
        /*00c0*/ 	.word	0x00000010
        /*00c4*/ 	.short	0x0100
        /*00c6*/ 	.byte	0x08
	.zero		1


	//   ....[5]....
        /*00c8*/ 	.word	0x000002a0
        /*00cc*/ 	.word	0x000000ff
        /*00d0*/ 	.word	0x000000a0
        /*00d4*/ 	.short	0x0100
        /*00d6*/ 	.byte	0x08
	.zero		1


	//   ....[6]....
        /*00d8*/ 	.word	0x000002b0
        /*00dc*/ 	.word	0x000000ff
        /*00e0*/ 	.word	0x00000018
        /*00e4*/ 	.short	0x0100
        /*00e6*/ 	.byte	0x08
	.zero		1


	//   ....[7]....
        /*00e8*/ 	.word	0x000002c0
        /*00ec*/ 	.word	0x000000ff
        /*00f0*/ 	.word	0x000000a8
        /*00f4*/ 	.short	0x0100
        /*00f6*/ 	.byte	0x08
	.zero		1


	//   ....[8]....
        /*00f8*/ 	.word	0x000002d0
        /*00fc*/ 	.word	0x000000ff
        /*0100*/ 	.word	0x00000020
        /*0104*/ 	.short	0x0100
        /*0106*/ 	.byte	0x08
	.zero		1


	//   ....[9]....
        /*0108*/ 	.word	0x000002e0
        /*010c*/ 	.word	0x000000ff
        /*0110*/ 	.word	0x000000b0
        /*0114*/ 	.short	0x0100
        /*0116*/ 	.byte	0x08
	.zero		1


	//   ....[10]....
        /*0118*/ 	.word	0x000002f0
        /*011c*/ 	.word	0x000000ff
        /*0120*/ 	.word	0x00000028
        /*0124*/ 	.short	0x0100
        /*0126*/ 	.byte	0x08
	.zero		1


	//   ....[11]....
        /*0128*/ 	.word	0x00000300
        /*012c*/ 	.word	0x000000ff
        /*0130*/ 	.word	0x000000b8
        /*0134*/ 	.short	0x0100
        /*0136*/ 	.byte	0x08
	.zero		1


	//   ....[12]....
        /*0138*/ 	.word	0x00000310
        /*013c*/ 	.word	0x000000ff
        /*0140*/ 	.word	0x00000030
        /*0144*/ 	.short	0x0100
        /*0146*/ 	.byte	0x08
	.zero		1


	//   ....[13]....
        /*0148*/ 	.word	0x00000320
        /*014c*/ 	.word	0x000000ff
        /*0150*/ 	.word	0x000000c0
        /*0154*/ 	.short	0x0100
        /*0156*/ 	.byte	0x08
	.zero		1


	//   ....[14]....
        /*0158*/ 	.word	0x00000330
        /*015c*/ 	.word	0x000000ff
        /*0160*/ 	.word	0x00000038
        /*0164*/ 	.short	0x0100
        /*0166*/ 	.byte	0x08
	.zero		1


	//   ....[15]....
        /*0168*/ 	.word	0x00000340
        /*016c*/ 	.word	0x000000ff
        /*0170*/ 	.word	0x000000c8
        /*0174*/ 	.short	0x0100
        /*0176*/ 	.byte	0x08
	.zero		1


	//   ....[16]....
        /*0178*/ 	.word	0x00000350
        /*017c*/ 	.word	0x000000ff
        /*0180*/ 	.word	0x00000040
        /*0184*/ 	.short	0x0100
        /*0186*/ 	.byte	0x08
	.zero		1


	//   ....[17]....
        /*0188*/ 	.word	0x00000360
        /*018c*/ 	.word	0x000000ff
        /*0190*/ 	.word	0x000000d0
        /*0194*/ 	.short	0x0100
        /*0196*/ 	.byte	0x08
	.zero		1


	//   ....[18]....
        /*0198*/ 	.word	0x00000370
        /*019c*/ 	.word	0x000000ff
        /*01a0*/ 	.word	0x00000048
        /*01a4*/ 	.short	0x0100
        /*01a6*/ 	.byte	0x08
	.zero		1


	//   ....[19]....
        /*01a8*/ 	.word	0x00000380
        /*01ac*/ 	.word	0x000000ff
        /*01b0*/ 	.word	0x000000d8
        /*01b4*/ 	.short	0x0100
        /*01b6*/ 	.byte	0x08
	.zero		1


	//   ....[20]....
        /*01b8*/ 	.word	0x00000390
        /*01bc*/ 	.word	0x000000ff
        /*01c0*/ 	.word	0x00000050
        /*01c4*/ 	.short	0x0100
        /*01c6*/ 	.byte	0x08
	.zero		1


	//   ....[21]....
        /*01c8*/ 	.word	0x000003a0
        /*01cc*/ 	.word	0x000000ff
        /*01d0*/ 	.word	0x000000e0
        /*01d4*/ 	.short	0x0100
        /*01d6*/ 	.byte	0x08
	.zero		1


	//   ....[22]....
        /*01d8*/ 	.word	0x000003b0
        /*01dc*/ 	.word	0x000000ff
        /*01e0*/ 	.word	0x00000058
        /*01e4*/ 	.short	0x0100
        /*01e6*/ 	.byte	0x08
	.zero		1


	//   ....[23]....
        /*01e8*/ 	.word	0x000003c0
        /*01ec*/ 	.word	0x000000ff
        /*01f0*/ 	.word	0x000000e8
        /*01f4*/ 	.short	0x0100
        /*01f6*/ 	.byte	0x08
	.zero		1


	//   ....[24]....
        /*01f8*/ 	.word	0x000003d0
        /*01fc*/ 	.word	0x000000ff
        /*0200*/ 	.word	0x00000060
        /*0204*/ 	.short	0x0100
        /*0206*/ 	.byte	0x08
	.zero		1


	//   ....[25]....
        /*0208*/ 	.word	0x000003e0
        /*020c*/ 	.word	0x000000ff
        /*0210*/ 	.word	0x000000f0
        /*0214*/ 	.short	0x0100
        /*0216*/ 	.byte	0x08
	.zero		1


	//   ....[26]....
        /*0218*/ 	.word	0x000003f0
        /*021c*/ 	.word	0x000000ff
        /*0220*/ 	.word	0x00000068
        /*0224*/ 	.short	0x0100
        /*0226*/ 	.byte	0x08
	.zero		1


	//   ....[27]....
        /*0228*/ 	.word	0x00000400
        /*022c*/ 	.word	0x000000ff
        /*0230*/ 	.word	0x000000f8
        /*0234*/ 	.short	0x0100
        /*0236*/ 	.byte	0x08
	.zero		1


	//   ....[28]....
        /*0238*/ 	.word	0x00000410
        /*023c*/ 	.word	0x000000ff
        /*0240*/ 	.word	0x00000070
        /*0244*/ 	.short	0x0100
        /*0246*/ 	.byte	0x08
	.zero		1


	//   ....[29]....
        /*0248*/ 	.word	0x00000420
        /*024c*/ 	.word	0x000000ff
        /*0250*/ 	.word	0x00000100
        /*0254*/ 	.short	0x0100
        /*0256*/ 	.byte	0x08
	.zero		1


	//   ....[30]....
        /*0258*/ 	.word	0x00000430
        /*025c*/ 	.word	0x000000ff
        /*0260*/ 	.word	0x00000078
        /*0264*/ 	.short	0x0100
        /*0266*/ 	.byte	0x08
	.zero		1


	//   ....[31]....
        /*0268*/ 	.word	0x00000440
        /*026c*/ 	.word	0x000000ff
        /*0270*/ 	.word	0x00000108
        /*0274*/ 	.short	0x0100
        /*0276*/ 	.byte	0x08
	.zero		1


	//   ....[32]....
        /*0278*/ 	.word	0x00000450
        /*027c*/ 	.word	0x000000ff
        /*0280*/ 	.word	0x00000080
        /*0284*/ 	.short	0x0100
        /*0286*/ 	.byte	0x08
	.zero		1


	//   ....[33]....
        /*0288*/ 	.word	0x00000460
        /*028c*/ 	.word	0x000000ff
        /*0290*/ 	.word	0x00000110
        /*0294*/ 	.short	0x0100
        /*0296*/ 	.byte	0x08
	.zero		1


	//   ....[34]....
        /*0298*/ 	.word	0x00000470
        /*029c*/ 	.word	0x000000ff
        /*02a0*/ 	.word	0x00000088
        /*02a4*/ 	.short	0x0100
        /*02a6*/ 	.byte	0x08
	.zero		1


	//   ....[35]....
        /*02a8*/ 	.word	0x00000480
        /*02ac*/ 	.word	0x000000ff
        /*02b0*/ 	.word	0x00000118
        /*02b4*/ 	.short	0x0100
        /*02b6*/ 	.byte	0x08
	.zero		1


	//   ....[36]....
        /*02b8*/ 	.word	0x000008b0
        /*02bc*/ 	.word	0x000000ff
        /*02c0*/ 	.word	0x00000130
        /*02c4*/ 	.short	0x0100
        /*02c6*/ 	.byte	0x06
	.zero		1


	//   ....[37]....
        /*02c8*/ 	.word	0x00000910
        /*02cc*/ 	.word	0x000000ff
        /*02d0*/ 	.word	0x00000138
        /*02d4*/ 	.short	0x0100
        /*02d6*/ 	.byte	0x06
	.zero		1


	//   ....[38]....
        /*02d8*/ 	.word	0x00001700
        /*02dc*/ 	.word	0x000000ff
        /*02e0*/ 	.word	0x00000000
        /*02e4*/ 	.short	0x010a
        /*02e6*/ 	.byte	0x06
	.zero		1


	//   ....[39]....
        /*02e8*/ 	.word	0x00001740
        /*02ec*/ 	.word	0x000000ff
        /*02f0*/ 	.word	0x00000000
        /*02f4*/ 	.short	0x010a
        /*02f6*/ 	.byte	0x06
	.zero		1


	//   ....[40]....
        /*02f8*/ 	.word	0x00001d70
        /*02fc*/ 	.word	0x000000ff
        /*0300*/ 	.word	0x00000000
        /*0304*/ 	.short	0x010a
        /*0306*/ 	.byte	0x0c
	.zero		1


	//   ....[41]....
        /*0308*/ 	.word	0x00001db0
        /*030c*/ 	.word	0x000000ff
        /*0310*/ 	.word	0x00000000
        /*0314*/ 	.short	0x010a
        /*0316*/ 	.byte	0x0c
	.zero		1


	//   ....[42]....
        /*0318*/ 	.word	0x000021e0
        /*031c*/ 	.word	0x0000000d
        /*0320*/ 	.word	0x00000000
        /*0324*/ 	.short	0x0101
        /*0326*/ 	.byte	0x3f
	.zero		1


	//   ....[43]....
        /*0328*/ 	.word	0x00002660
        /*032c*/ 	.word	0x00000008
        /*0330*/ 	.word	0x00000000
        /*0334*/ 	.short	0x0101
        /*0336*/ 	.byte	0x3f
	.zero		1


	//   ....[44]....
        /*0338*/ 	.word	0x00005f10
        /*033c*/ 	.word	0x00000014
        /*0340*/ 	.word	0x00000090
        /*0344*/ 	.short	0x010a
        /*0346*/ 	.byte	0x3f
	.zero		1


	//   ....[45]....
        /*0348*/ 	.word	0x000062a0
        /*034c*/ 	.word	0x00000008
        /*0350*/ 	.word	0x00000138
        /*0354*/ 	.short	0x0101
        /*0356*/ 	.byte	0x3f
	.zero		1


	//   ....[46]....
        /*0358*/ 	.word	0x000069b0
        /*035c*/ 	.word	0x00000007
        /*0360*/ 	.word	0x00000000
        /*0364*/ 	.short	0x010a
        /*0366*/ 	.byte	0x3f
	.zero		1


	//   ....[47]....
        /*0368*/ 	.word	0x00006a30
        /*036c*/ 	.word	0x00000008
        /*0370*/ 	.word	0x00000000
        /*0374*/ 	.short	0x010a
        /*0376*/ 	.byte	0x3f
	.zero		1


	//   ....[48]....
        /*0378*/ 	.word	0x00006ac0
        /*037c*/ 	.word	0x00000009
        /*0380*/ 	.word	0x00000000
        /*0384*/ 	.short	0x010a
        /*0386*/ 	.byte	0x3f
	.zero		1


	//   ....[49]....
        /*0388*/ 	.word	0x00006b50
        /*038c*/ 	.word	0x00000008
        /*0390*/ 	.word	0x00000000
        /*0394*/ 	.short	0x010a
        /*0396*/ 	.byte	0x3f
	.zero		1


	//   ....[50]....
        /*0398*/ 	.word	0x00006be0
        /*039c*/ 	.word	0x00000009
        /*03a0*/ 	.word	0x00000000
        /*03a4*/ 	.short	0x010a
        /*03a6*/ 	.byte	0x3f
	.zero		1


	//   ....[51]....
        /*03a8*/ 	.word	0x00006c70
        /*03ac*/ 	.word	0x00000008
        /*03b0*/ 	.word	0x00000000
        /*03b4*/ 	.short	0x010a
        /*03b6*/ 	.byte	0x3f
	.zero		1


	//   ....[52]....
        /*03b8*/ 	.word	0x00006d00
        /*03bc*/ 	.word	0x00000009
        /*03c0*/ 	.word	0x00000000
        /*03c4*/ 	.short	0x010a
        /*03c6*/ 	.byte	0x3f
	.zero		1


	//   ....[53]....
        /*03c8*/ 	.word	0x00006d90
        /*03cc*/ 	.word	0x00000008
        /*03d0*/ 	.word	0x00000000
        /*03d4*/ 	.short	0x010a
        /*03d6*/ 	.byte	0x3f
	.zero		1


	//   ....[54]....
        /*03d8*/ 	.word	0x00006e20
        /*03dc*/ 	.word	0x00000009
        /*03e0*/ 	.word	0x00000000
        /*03e4*/ 	.short	0x010a
        /*03e6*/ 	.byte	0x3f
	.zero		1


	//   ....[55]....
        /*03e8*/ 	.word	0x00006eb0
        /*03ec*/ 	.word	0x00000008
        /*03f0*/ 	.word	0x00000000
        /*03f4*/ 	.short	0x010a
        /*03f6*/ 	.byte	0x3f
	.zero		1


	//   ....[56]....
        /*03f8*/ 	.word	0x00006f40
        /*03fc*/ 	.word	0x00000009
        /*0400*/ 	.word	0x00000000
        /*0404*/ 	.short	0x010a
        /*0406*/ 	.byte	0x3f
	.zero		1


	//   ....[57]....
        /*0408*/ 	.word	0x00006fd0
        /*040c*/ 	.word	0x00000008
        /*0410*/ 	.word	0x00000000
        /*0414*/ 	.short	0x010a
        /*0416*/ 	.byte	0x3f
	.zero		1


	//   ....[58]....
        /*0418*/ 	.word	0x00007060
        /*041c*/ 	.word	0x00000009
        /*0420*/ 	.word	0x00000000
        /*0424*/ 	.short	0x010a
        /*0426*/ 	.byte	0x3f
	.zero		1


	//   ....[59]....
        /*0428*/ 	.word	0x000070f0
        /*042c*/ 	.word	0x00000008
        /*0430*/ 	.word	0x00000000
        /*0434*/ 	.short	0x010a
        /*0436*/ 	.byte	0x3f
	.zero		1


	//   ....[60]....
        /*0438*/ 	.word	0x00007180
        /*043c*/ 	.word	0x00000009
        /*0440*/ 	.word	0x00000000
        /*0444*/ 	.short	0x010a
        /*0446*/ 	.byte	0x3f
	.zero		1


	//   ....[61]....
        /*0448*/ 	.word	0x00007210
        /*044c*/ 	.word	0x00000008
        /*0450*/ 	.word	0x00000000
        /*0454*/ 	.short	0x010a
        /*0456*/ 	.byte	0x3f
	.zero		1


	//   ....[62]....
        /*0458*/ 	.word	0x000072a0
        /*045c*/ 	.word	0x0000000b
        /*0460*/ 	.word	0x00000000
        /*0464*/ 	.short	0x010a
        /*0466*/ 	.byte	0x3f
	.zero		1


	//   ....[63]....
        /*0468*/ 	.word	0x00007330
        /*046c*/ 	.word	0x00000003
        /*0470*/ 	.word	0x00000000
        /*0474*/ 	.short	0x010a
        /*0476*/ 	.byte	0x3f
	.zero		1


	//   ....[64]....
        /*0478*/ 	.word	0x000073a0
        /*047c*/ 	.word	0x00000009
        /*0480*/ 	.word	0x00000000
        /*0484*/ 	.short	0x010a
        /*0486*/ 	.byte	0x3f
	.zero		1


	//   ....[65]....
        /*0488*/ 	.word	0x00007400
        /*048c*/ 	.word	0x0000000d
        /*0490*/ 	.word	0x00000000
        /*0494*/ 	.short	0x010a
        /*0496*/ 	.byte	0x3f
	.zero		1


	//   ....[66]....
        /*0498*/ 	.word	0x000074d0
        /*049c*/ 	.word	0x00000014
        /*04a0*/ 	.word	0x00000090
        /*04a4*/ 	.short	0x010a
        /*04a6*/ 	.byte	0x3f
	.zero		1


	//   ....[67]....
        /*04a8*/ 	.word	0x000075a0
        /*04ac*/ 	.word	0x00000007
        /*04b0*/ 	.word	0x00000000
        /*04b4*/ 	.short	0x010a
        /*04b6*/ 	.byte	0x3f
	.zero		1


	//   ....[68]....
        /*04b8*/ 	.word	0x000075f0
        /*04bc*/ 	.word	0x00000008
        /*04c0*/ 	.word	0x00000000
        /*04c4*/ 	.short	0x010a
        /*04c6*/ 	.byte	0x3f
	.zero		1


	//   ....[69]....
        /*04c8*/ 	.word	0x00007640
        /*04cc*/ 	.word	0x00000009
        /*04d0*/ 	.word	0x00000000
        /*04d4*/ 	.short	0x010a
        /*04d6*/ 	.byte	0x3f
	.zero		1


	//   ....[70]....
        /*04d8*/ 	.word	0x00007690
        /*04dc*/ 	.word	0x00000008
        /*04e0*/ 	.word	0x00000000
        /*04e4*/ 	.short	0x010a
        /*04e6*/ 	.byte	0x3f
	.zero		1


	//   ....[71]....
        /*04e8*/ 	.word	0x000076e0
        /*04ec*/ 	.word	0x00000009
        /*04f0*/ 	.word	0x00000000
        /*04f4*/ 	.short	0x010a
        /*04f6*/ 	.byte	0x3f
	.zero		1


	//   ....[72]....
        /*04f8*/ 	.word	0x00007730
        /*04fc*/ 	.word	0x00000008
        /*0500*/ 	.word	0x00000000
        /*0504*/ 	.short	0x010a
        /*0506*/ 	.byte	0x3f
	.zero		1


	//   ....[73]....
        /*0508*/ 	.word	0x00007780
        /*050c*/ 	.word	0x00000009
        /*0510*/ 	.word	0x00000000
        /*0514*/ 	.short	0x010a
        /*0516*/ 	.byte	0x3f
	.zero		1


	//   ....[74]....
        /*0518*/ 	.word	0x000077d0
        /*051c*/ 	.word	0x00000008
        /*0520*/ 	.word	0x00000000
        /*0524*/ 	.short	0x010a
        /*0526*/ 	.byte	0x3f
	.zero		1


	//   ....[75]....
        /*0528*/ 	.word	0x00007820
        /*052c*/ 	.word	0x00000009
        /*0530*/ 	.word	0x00000000
        /*0534*/ 	.short	0x010a
        /*0536*/ 	.byte	0x3f
	.zero		1


	//   ....[76]....
        /*0538*/ 	.word	0x00007870
        /*053c*/ 	.word	0x00000008
        /*0540*/ 	.word	0x00000000
        /*0544*/ 	.short	0x010a
        /*0546*/ 	.byte	0x3f
	.zero		1


	//   ....[77]....
        /*0548*/ 	.word	0x000078c0
        /*054c*/ 	.word	0x00000009
        /*0550*/ 	.word	0x00000000
        /*0554*/ 	.short	0x010a
        /*0556*/ 	.byte	0x3f
	.zero		1


	//   ....[78]....
        /*0558*/ 	.word	0x00007910
        /*055c*/ 	.word	0x00000008
        /*0560*/ 	.word	0x00000000
        /*0564*/ 	.short	0x010a
        /*0566*/ 	.byte	0x3f
	.zero		1


	//   ....[79]....
        /*0568*/ 	.word	0x00007960
        /*056c*/ 	.word	0x00000009
        /*0570*/ 	.word	0x00000000
        /*0574*/ 	.short	0x010a
        /*0576*/ 	.byte	0x3f
	.zero		1


	//   ....[80]....
        /*0578*/ 	.word	0x000079b0
        /*057c*/ 	.word	0x00000008
        /*0580*/ 	.word	0x00000000
        /*0584*/ 	.short	0x010a
        /*0586*/ 	.byte	0x3f
	.zero		1


	//   ....[81]....
        /*0588*/ 	.word	0x00007a00
        /*058c*/ 	.word	0x00000009
        /*0590*/ 	.word	0x00000000
        /*0594*/ 	.short	0x010a
        /*0596*/ 	.byte	0x3f
	.zero		1


	//   ....[82]....
        /*0598*/ 	.word	0x00007a50
        /*059c*/ 	.word	0x00000008
        /*05a0*/ 	.word	0x00000000
        /*05a4*/ 	.short	0x010a
        /*05a6*/ 	.byte	0x3f
	.zero		1


	//   ....[83]....
        /*05a8*/ 	.word	0x00007aa0
        /*05ac*/ 	.word	0x0000000b
        /*05b0*/ 	.word	0x00000000
        /*05b4*/ 	.short	0x010a
        /*05b6*/ 	.byte	0x3f
	.zero		1


	//----- nvinfo : EIATTR_NUM_MBARRIERS
	.align		4
.L_28:
        /*05b8*/ 	.byte	0x03, 0x38
        /*05ba*/ 	.short	0x0026


	//----- nvinfo : EIATTR_EXIT_INSTR_OFFSETS
	.align		4
        /*05bc*/ 	.byte	0x04, 0x1c
        /*05be*/ 	.short	(.L_30 - .L_29)


	//   ....[0]....
.L_29:
        /*05c0*/ 	.word	0x00000ac0


	//   ....[1]....
        /*05c4*/ 	.word	0x000012a0


	//   ....[2]....
        /*05c8*/ 	.word	0x00005630


	//   ....[3]....
        /*05cc*/ 	.word	0x00005b90


	//   ....[4]....
        /*05d0*/ 	.word	0x00007380


	//----- nvinfo : EIATTR_MAX_THREADS
	.align		4
.L_30:
        /*05d4*/ 	.byte	0x04, 0x05
        /*05d6*/ 	.short	(.L_32 - .L_31)
.L_31:
        /*05d8*/ 	.word	0x00000180
        /*05dc*/ 	.word	0x00000001
        /*05e0*/ 	.word	0x00000001


	//----- nvinfo : EIATTR_CRS_STACK_SIZE
	.align		4
.L_32:
        /*05e4*/ 	.byte	0x04, 0x1e
        /*05e6*/ 	.short	(.L_34 - .L_33)
.L_33:
        /*05e8*/ 	.word	0x00000000


	//----- nvinfo : EIATTR_CBANK_PARAM_SIZE
	.align		4
.L_34:
        /*05ec*/ 	.byte	0x03, 0x19
        /*05ee*/ 	.short	0x0470


	//----- nvinfo : EIATTR_PARAM_CBANK
	.align		4
        /*05f0*/ 	.byte	0x04, 0x0a
        /*05f2*/ 	.short	(.L_36 - .L_35)
	.align		4
.L_35:
        /*05f4*/ 	.word	index@(.nv.constant0._ZN7cutlass13device_kernelINS_4gemm6kernel13GemmUniversalIN4cute5tupleIJiiiiEEENS1_10collective13CollectiveMmaINS1_37MainloopSm90TmaGmmaWarpSpecializedFP8ILi18ENS5_IJNS4_1CILi1EEENSA_ILi8EEESB_EEENS1_35KernelTmaWarpSpecializedCooperativeEEENS5_IJNSA_ILi128EEENSA_ILi64EEESH_EEENS_12float_e4m3_tENS5_IJlSB_lEEESJ_SK_NS4_8TiledMMAINS4_8MMA_AtomIJNS4_4SM904GMMA30MMA_64x64x32_F32E4M3E4M3_SS_TNILNSO_7ScaleInE1ELSQ_1EEEEEENS4_6LayoutINS5_IJNSA_ILi2EEESB_SB_EEENS5_IJSB_NSA_ILi0EEESW_EEEEENS5_IJNS4_10UnderscoreESZ_SZ_EEEEENS4_23SM90_TMA_LOAD_MULTICASTENS4_14ComposedLayoutINS4_7SwizzleILi2ELi4ELi3EEENS4_18smem_ptr_flag_bitsILi8EEENST_INS5_IJSC_SH_EEENS5_IJSH_SB_EEEEEEEvNS4_8identityENS4_13SM90_TMA_LOADES1B_vS1C_EENS_8epilogue10collective6detail29Sm90TmaWarpSpecializedAdapterINS1G_15DefaultEpilogueISJ_SK_SK_NS1F_6thread17LinearCombinationISJ_Li1EffLNS1K_9ScaleType4KindE0ELNS_15FloatRoundStyleE2ESJ_EENS1_15EpilogueDefaultEEEEEvvEEEEvNT_6ParamsE)
        /*05f8*/ 	.short	0x0210
        /*05fa*/ 	.short	0x0470


	//----- nvinfo : EIATTR_SW_WAR
	.align		4
.L_36:
        /*05fc*/ 	.byte	0x04, 0x36
        /*05fe*/ 	.short	(.L_38 - .L_37)
.L_37:
        /*0600*/ 	.word	0x00000008
.L_38:


//--------------------- .nv.callgraph             --------------------------
	.section	.nv.callgraph,"",@"SHT_CUDA_CALLGRAPH"
	.align	4
	.sectionentsize	8
	.align		4
        /*0000*/ 	.word	0x00000000
	.align		4
        /*0004*/ 	.word	0xffffffff
	.align		4
        /*0008*/ 	.word	0x00000000
	.align		4
        /*000c*/ 	.word	0xfffffffe
	.align		4
        /*0010*/ 	.word	0x00000000
	.align		4
        /*0014*/ 	.word	0xfffffffd
	.align		4
        /*0018*/ 	.word	0x00000000
	.align		4
        /*001c*/ 	.word	0xfffffffc


//--------------------- .nv.constant4             --------------------------
	.section	.nv.constant4,"a",@progbits
	.align	8
	.align		8
.nv.constant4:
        /*0000*/ 	.dword	_ZN40_INTERNAL_7df2c796_4_k_cu_b55d88c7_279864cuda3std3__45__cpo5beginE
	.align		8
        /*0008*/ 	.dword	_ZN40_INTERNAL_7df2c796_4_k_cu_b55d88c7_279864cuda3std3__45__cpo3endE
	.align		8
        /*0010*/ 	.dword	_ZN40_INTERNAL_7df2c796_4_k_cu_b55d88c7_279864cuda3std3__45__cpo6cbeginE
	.align		8
        /*0018*/ 	.dword	_ZN40_INTERNAL_7df2c796_4_k_cu_b55d88c7_279864cuda3std3__45__cpo4cendE
	.align		8
        /*0020*/ 	.dword	_ZN40_INTERNAL_7df2c796_4_k_cu_b55d88c7_279864cuda3std3__442_GLOBAL__N__7df2c796_4_k_cu_b55d88c7_279866ignoreE
	.align		8
        /*0028*/ 	.dword	_ZN40_INTERNAL_7df2c796_4_k_cu_b55d88c7_279864cuda3std3__419piecewise_constructE
	.align		8
        /*0030*/ 	.dword	_ZN40_INTERNAL_7df2c796_4_k_cu_b55d88c7_279864cuda3std3__48in_placeE
	.align		8
        /*0038*/ 	.dword	_ZN40_INTERNAL_7df2c796_4_k_cu_b55d88c7_279864cuda3std6ranges3__45__cpo4swapE
	.align		8
        /*0040*/ 	.dword	_ZN40_INTERNAL_7df2c796_4_k_cu_b55d88c7_279864cuda3std6ranges3__45__cpo9iter_moveE
	.align		8
        /*0048*/ 	.dword	_ZN40_INTERNAL_7df2c796_4_k_cu_b55d88c7_279864cute7productE
	.align		8
        /*0050*/ 	.dword	_ZN40_INTERNAL_7df2c796_4_k_cu_b55d88c7_279864cute1_E


//--------------------- .text._ZN7cutlass13device_kernelINS_4gemm6kernel13GemmUniversalIN4cute5tupleIJiiiiEEENS1_10collective13CollectiveMmaINS1_37MainloopSm90TmaGmmaWarpSpecializedFP8ILi18ENS5_IJNS4_1CILi1EEENSA_ILi8EEESB_EEENS1_35KernelTmaWarpSpecializedCooperativeEEENS5_IJNSA_ILi128EEENSA_ILi64EEESH_EEENS_12float_e4m3_tENS5_IJlSB_lEEESJ_SK_NS4_8TiledMMAINS4_8MMA_AtomIJNS4_4SM904GMMA30MMA_64x64x32_F32E4M3E4M3_SS_TNILNSO_7ScaleInE1ELSQ_1EEEEEENS4_6LayoutINS5_IJNSA_ILi2EEESB_SB_EEENS5_IJSB_NSA_ILi0EEESW_EEEEENS5_IJNS4_10UnderscoreESZ_SZ_EEEEENS4_23SM90_TMA_LOAD_MULTICASTENS4_14ComposedLayoutINS4_7SwizzleILi2ELi4ELi3EEENS4_18smem_ptr_flag_bitsILi8EEENST_INS5_IJSC_SH_EEENS5_IJSH_SB_EEEEEEEvNS4_8identityENS4_13SM90_TMA_LOADES1B_vS1C_EENS_8epilogue10collective6detail29Sm90TmaWarpSpecializedAdapterINS1G_15DefaultEpilogueISJ_SK_SK_NS1F_6thread17LinearCombinationISJ_Li1EffLNS1K_9ScaleType4KindE0ELNS_15FloatRoundStyleE2ESJ_EENS1_15EpilogueDefaultEEEEEvvEEEEvNT_6ParamsE --------------------------
	.section	.text._ZN7cutlass13device_kernelINS_4gemm6kernel13GemmUniversalIN4cute5tupleIJiiiiEEENS1_10collective13CollectiveMmaINS1_37MainloopSm90TmaGmmaWarpSpecializedFP8ILi18ENS5_IJNS4_1CILi1EEENSA_ILi8EEESB_EEENS1_35KernelTmaWarpSpecializedCooperativeEEENS5_IJNSA_ILi128EEENSA_ILi64EEESH_EEENS_12float_e4m3_tENS5_IJlSB_lEEESJ_SK_NS4_8TiledMMAINS4_8MMA_AtomIJNS4_4SM904GMMA30MMA_64x64x32_F32E4M3E4M3_SS_TNILNSO_7ScaleInE1ELSQ_1EEEEEENS4_6LayoutINS5_IJNSA_ILi2EEESB_SB_EEENS5_IJSB_NSA_ILi0EEESW_EEEEENS5_IJNS4_10UnderscoreESZ_SZ_EEEEENS4_23SM90_TMA_LOAD_MULTICASTENS4_14ComposedLayoutINS4_7SwizzleILi2ELi4ELi3EEENS4_18smem_ptr_flag_bitsILi8EEENST_INS5_IJSC_SH_EEENS5_IJSH_SB_EEEEEEEvNS4_8identityENS4_13SM90_TMA_LOADES1B_vS1C_EENS_8epilogue10collective6detail29Sm90TmaWarpSpecializedAdapterINS1G_15DefaultEpilogueISJ_SK_SK_NS1F_6thread17LinearCombinationISJ_Li1EffLNS1K_9ScaleType4KindE0ELNS_15FloatRoundStyleE2ESJ_EENS1_15EpilogueDefaultEEEEEvvEEEEvNT_6ParamsE,"ax",@progbits
	.align	128
.text._ZN7cutlass13device_kernelINS_4gemm6kernel13GemmUniversalIN4cute5tupleIJiiiiEEENS1_10collective13CollectiveMmaINS1_37MainloopSm90TmaGmmaWarpSpecializedFP8ILi18ENS5_IJNS4_1CILi1EEENSA_ILi8EEESB_EEENS1_35KernelTmaWarpSpecializedCooperativeEEENS5_IJNSA_ILi128EEENSA_ILi64EEESH_EEENS_12float_e4m3_tENS5_IJlSB_lEEESJ_SK_NS4_8TiledMMAINS4_8MMA_AtomIJNS4_4SM904GMMA30MMA_64x64x32_F32E4M3E4M3_SS_TNILNSO_7ScaleInE1ELSQ_1EEEEEENS4_6LayoutINS5_IJNSA_ILi2EEESB_SB_EEENS5_IJSB_NSA_ILi0EEESW_EEEEENS5_IJNS4_10UnderscoreESZ_SZ_EEEEENS4_23SM90_TMA_LOAD_MULTICASTENS4_14ComposedLayoutINS4_7SwizzleILi2ELi4ELi3EEENS4_18smem_ptr_flag_bitsILi8EEENST_INS5_IJSC_SH_EEENS5_IJSH_SB_EEEEEEEvNS4_8identityENS4_13SM90_TMA_LOADES1B_vS1C_EENS_8epilogue10collective6detail29Sm90TmaWarpSpecializedAdapterINS1G_15DefaultEpilogueISJ_SK_SK_NS1F_6thread17LinearCombinationISJ_Li1EffLNS1K_9ScaleType4KindE0ELNS_15FloatRoundStyleE2ESJ_EENS1_15EpilogueDefaultEEEEEvvEEEEvNT_6ParamsE:
        .type           _ZN7cutlass13device_kernelINS_4gemm6kernel13GemmUniversalIN4cute5tupleIJiiiiEEENS1_10collective13CollectiveMmaINS1_37MainloopSm90TmaGmmaWarpSpecializedFP8ILi18ENS5_IJNS4_1CILi1EEENSA_ILi8EEESB_EEENS1_35KernelTmaWarpSpecializedCooperativeEEENS5_IJNSA_ILi128EEENSA_ILi64EEESH_EEENS_12float_e4m3_tENS5_IJlSB_lEEESJ_SK_NS4_8TiledMMAINS4_8MMA_AtomIJNS4_4SM904GMMA30MMA_64x64x32_F32E4M3E4M3_SS_TNILNSO_7ScaleInE1ELSQ_1EEEEEENS4_6LayoutINS5_IJNSA_ILi2EEESB_SB_EEENS5_IJSB_NSA_ILi0EEESW_EEEEENS5_IJNS4_10UnderscoreESZ_SZ_EEEEENS4_23SM90_TMA_LOAD_MULTICASTENS4_14ComposedLayoutINS4_7SwizzleILi2ELi4ELi3EEENS4_18smem_ptr_flag_bitsILi8EEENST_INS5_IJSC_SH_EEENS5_IJSH_SB_EEEEEEEvNS4_8identityENS4_13SM90_TMA_LOADES1B_vS1C_EENS_8epilogue10collective6detail29Sm90TmaWarpSpecializedAdapterINS1G_15DefaultEpilogueISJ_SK_SK_NS1F_6thread17LinearCombinationISJ_Li1EffLNS1K_9ScaleType4KindE0ELNS_15FloatRoundStyleE2ESJ_EENS1_15EpilogueDefaultEEEEEvvEEEEvNT_6ParamsE,@function
        .size           _ZN7cutlass13device_kernelINS_4gemm6kernel13GemmUniversalIN4cute5tupleIJiiiiEEENS1_10collective13CollectiveMmaINS1_37MainloopSm90TmaGmmaWarpSpecializedFP8ILi18ENS5_IJNS4_1CILi1EEENSA_ILi8EEESB_EEENS1_35KernelTmaWarpSpecializedCooperativeEEENS5_IJNSA_ILi128EEENSA_ILi64EEESH_EEENS_12float_e4m3_tENS5_IJlSB_lEEESJ_SK_NS4_8TiledMMAINS4_8MMA_AtomIJNS4_4SM904GMMA30MMA_64x64x32_F32E4M3E4M3_SS_TNILNSO_7ScaleInE1ELSQ_1EEEEEENS4_6LayoutINS5_IJNSA_ILi2EEESB_SB_EEENS5_IJSB_NSA_ILi0EEESW_EEEEENS5_IJNS4_10UnderscoreESZ_SZ_EEEEENS4_23SM90_TMA_LOAD_MULTICASTENS4_14ComposedLayoutINS4_7SwizzleILi2ELi4ELi3EEENS4_18smem_ptr_flag_bitsILi8EEENST_INS5_IJSC_SH_EEENS5_IJSH_SB_EEEEEEEvNS4_8identityENS4_13SM90_TMA_LOADES1B_vS1C_EENS_8epilogue10collective6detail29Sm90TmaWarpSpecializedAdapterINS1G_15DefaultEpilogueISJ_SK_SK_NS1F_6thread17LinearCombinationISJ_Li1EffLNS1K_9ScaleType4KindE0ELNS_15FloatRoundStyleE2ESJ_EENS1_15EpilogueDefaultEEEEEvvEEEEvNT_6ParamsE,(.L_x_171 - _ZN7cutlass13device_kernelINS_4gemm6kernel13GemmUniversalIN4cute5tupleIJiiiiEEENS1_10collective13CollectiveMmaINS1_37MainloopSm90TmaGmmaWarpSpecializedFP8ILi18ENS5_IJNS4_1CILi1EEENSA_ILi8EEESB_EEENS1_35KernelTmaWarpSpecializedCooperativeEEENS5_IJNSA_ILi128EEENSA_ILi64EEESH_EEENS_12float_e4m3_tENS5_IJlSB_lEEESJ_SK_NS4_8TiledMMAINS4_8MMA_AtomIJNS4_4SM904GMMA30MMA_64x64x32_F32E4M3E4M3_SS_TNILNSO_7ScaleInE1ELSQ_1EEEEEENS4_6LayoutINS5_IJNSA_ILi2EEESB_SB_EEENS5_IJSB_NSA_ILi0EEESW_EEEEENS5_IJNS4_10UnderscoreESZ_SZ_EEEEENS4_23SM90_TMA_LOAD_MULTICASTENS4_14ComposedLayoutINS4_7SwizzleILi2ELi4ELi3EEENS4_18smem_ptr_flag_bitsILi8EEENST_INS5_IJSC_SH_EEENS5_IJSH_SB_EEEEEEEvNS4_8identityENS4_13SM90_TMA_LOADES1B_vS1C_EENS_8epilogue10collective6detail29Sm90TmaWarpSpecializedAdapterINS1G_15DefaultEpilogueISJ_SK_SK_NS1F_6thread17LinearCombinationISJ_Li1EffLNS1K_9ScaleType4KindE0ELNS_15FloatRoundStyleE2ESJ_EENS1_15EpilogueDefaultEEEEEvvEEEEvNT_6ParamsE)
        .other          _ZN7cutlass13device_kernelINS_4gemm6kernel13GemmUniversalIN4cute5tupleIJiiiiEEENS1_10collective13CollectiveMmaINS1_37MainloopSm90TmaGmmaWarpSpecializedFP8ILi18ENS5_IJNS4_1CILi1EEENSA_ILi8EEESB_EEENS1_35KernelTmaWarpSpecializedCooperativeEEENS5_IJNSA_ILi128EEENSA_ILi64EEESH_EEENS_12float_e4m3_tENS5_IJlSB_lEEESJ_SK_NS4_8TiledMMAINS4_8MMA_AtomIJNS4_4SM904GMMA30MMA_64x64x32_F32E4M3E4M3_SS_TNILNSO_7ScaleInE1ELSQ_1EEEEEENS4_6LayoutINS5_IJNSA_ILi2EEESB_SB_EEENS5_IJSB_NSA_ILi0EEESW_EEEEENS5_IJNS4_10UnderscoreESZ_SZ_EEEEENS4_23SM90_TMA_LOAD_MULTICASTENS4_14ComposedLayoutINS4_7SwizzleILi2ELi4ELi3EEENS4_18smem_ptr_flag_bitsILi8EEENST_INS5_IJSC_SH_EEENS5_IJSH_SB_EEEEEEEvNS4_8identityENS4_13SM90_TMA_LOADES1B_vS1C_EENS_8epilogue10collective6detail29Sm90TmaWarpSpecializedAdapterINS1G_15DefaultEpilogueISJ_SK_SK_NS1F_6thread17LinearCombinationISJ_Li1EffLNS1K_9ScaleType4KindE0ELNS_15FloatRoundStyleE2ESJ_EENS1_15EpilogueDefaultEEEEEvvEEEEvNT_6ParamsE,@"STO_CUDA_ENTRY STV_DEFAULT"
_ZN7cutlass13device_kernelINS_4gemm6kernel13GemmUniversalIN4cute5tupleIJiiiiEEENS1_10collective13CollectiveMmaINS1_37MainloopSm90TmaGmmaWarpSpecializedFP8ILi18ENS5_IJNS4_1CILi1EEENSA_ILi8EEESB_EEENS1_35KernelTmaWarpSpecializedCooperativeEEENS5_IJNSA_ILi128EEENSA_ILi64EEESH_EEENS_12float_e4m3_tENS5_IJlSB_lEEESJ_SK_NS4_8TiledMMAINS4_8MMA_AtomIJNS4_4SM904GMMA30MMA_64x64x32_F32E4M3E4M3_SS_TNILNSO_7ScaleInE1ELSQ_1EEEEEENS4_6LayoutINS5_IJNSA_ILi2EEESB_SB_EEENS5_IJSB_NSA_ILi0EEESW_EEEEENS5_IJNS4_10UnderscoreESZ_SZ_EEEEENS4_23SM90_TMA_LOAD_MULTICASTENS4_14ComposedLayoutINS4_7SwizzleILi2ELi4ELi3EEENS4_18smem_ptr_flag_bitsILi8EEENST_INS5_IJSC_SH_EEENS5_IJSH_SB_EEEEEEEvNS4_8identityENS4_13SM90_TMA_LOADES1B_vS1C_EENS_8epilogue10collective6detail29Sm90TmaWarpSpecializedAdapterINS1G_15DefaultEpilogueISJ_SK_SK_NS1F_6thread17LinearCombinationISJ_Li1EffLNS1K_9ScaleType4KindE0ELNS_15FloatRoundStyleE2ESJ_EENS1_15EpilogueDefaultEEEEEvvEEEEvNT_6ParamsE:
[----:B------:R-:W-:Y:S01]  /*0000*/  LDC R1, c[0x0][0x28] ;  /* 0x00000a00ff017b82 */ /* 0x000fe20000000800 */
[----:B------:R-:W0:Y:S01]  /*0010*/  S2R R0, SR_TID.X ;  /* 0x0000000000007919 */ /* 0x000e220000002100 */
[----:B------:R-:W-:Y:S01]  /*0020*/  ELECT P0, URZ, PT ;  /* 0x00000000003f782f */ /* 0x000fe20003800000 */
[----:B------:R-:W-:Y:S01]  /*0030*/  BSSY B0, `(.L_x_0) ;  /* 0x000000f000007945 */ /* 0x000fe20003800000 */
[--C-:B0-----:R-:W-:Y:S02]  /*0040*/  SHF.R.U32.HI R2, RZ, 0x5, R0.reuse ;  /* 0x00000005ff027819 */ /* 0x101fe40000011600 */
[----:B------:R-:W-:-:S03]  /*0050*/  SHF.R.U32.HI R4, RZ, 0x7, R0 ;  /* 0x00000007ff047819 */ /* 0x000fc60000011600 */
[----:B------:R-:W0:Y:S04]  /*0060*/  SHFL.IDX PT, R3, R2, RZ, 0x1f ;  /* 0x00001fff02037589 */ /* 0x000e2800000e0000 */
[----:B------:R-:W1:Y:S01]  /*0070*/  SHFL.IDX PT, R4, R4, RZ, 0x1f ;  /* 0x00001fff04047589 */ /* 0x000e6200000e0000 */
[----:B0-----:R-:W-:-:S13]  /*0080*/  ISETP.NE.OR P0, PT, R3, RZ, !P0 ;  /* 0x000000ff0300720c */ /* 0x001fda0004705670 */
[----:B-1----:R-:W-:Y:S05]  /*0090*/  @P0 BRA `(.L_x_1) ;  /* 0x0000000000200947 */ /* 0x002fea0003800000 */
[----:B------:R-:W-:Y:S02]  /*00a0*/  ULDC.64 UR4, c[0x0][0x198] ;  /* 0x0000660000047ab9 */ /* 0x000fe40000000a00 */
[----:B------:R-:W-:Y:S02]  /*00b0*/  UIADD3 UR6, UP0, UR4, 0xf0, URZ ;  /* 0x000000f004067890 */ /* 0x000fe4000ff1e03f */
[----:B------:R-:W-:Y:S02]  /*00c0*/  UIADD3 UR4, UP1, UR4, 0x1f0, URZ ;  /* 0x000001f004047890 */ /* 0x000fe4000ff3e03f */
[----:B------:R-:W-:Y:S02]  /*00d0*/  UIADD3.X UR7, URZ, UR5, URZ, UP0, !UPT ;  /* 0x000000053f077290 */ /* 0x000fe400087fe43f */
[----:B------:R-:W-:-:S07]  /*00e0*/  UIADD3.X UR5, URZ, UR5, URZ, UP1, !UPT ;  /* 0x000000053f057290 */ /* 0x000fce0008ffe43f */
[----:B------:R0:W-:Y:S02]  /*00f0*/  UTMACCTL.PF [UR6] ;  /* 0x00000000060079b9 */ /* 0x0001e40008040000 */
[----:B------:R0:W-:Y:S02]  /*0100*/  UTMACCTL.PF [UR4] ;  /* 0x00000000040079b9 */ /* 0x0001e40008040000 */
[----:B0-----:R-:W-:Y:S01]  /*0110*/  NOP ;  /* 0x0000000000007918 */ /* 0x001fe20000000000 */
.L_x_1:
[----:B------:R-:W-:Y:S05]  /*0120*/  BSYNC B0 ;  /* 0x0000000000007941 */ /* 0x000fea0003800000 */
.L_x_0:
[----:B------:R-:W0:Y:S02]  /*0130*/  SHFL.IDX PT, R5, R2, RZ, 0x1f ;  /* 0x00001fff02057589 */ /* 0x000e2400000e0000 */
[----:B0-----:R-:W-:-:S13]  /*0140*/  ISETP.NE.AND P0, PT, R5, RZ, PT ;  /* 0x000000ff0500720c */ /* 0x001fda0003f05270 */
[----:B------:R-:W-:Y:S05]  /*0150*/  @P0 BRA `(.L_x_2) ;  /* 0x0000000000d40947 */ /* 0x000fea0003800000 */
[----:B------:R-:W-:Y:S01]  /*0160*/  ELECT P0, URZ, PT ;  /* 0x00000000003f782f */ /* 0x000fe20003800000 */
[----:B------:R-:W-:-:S12]  /*0170*/  BSSY B0, `(.L_x_2) ;  /* 0x0000033000007945 */ /* 0x000fd80003800000 */
[----:B------:R-:W-:Y:S05]  /*0180*/  @!P0 BRA `(.L_x_3) ;  /* 0x0000000000c48947 */ /* 0x000fea0003800000 */
[----:B------:R-:W0:Y:S01]  /*0190*/  S2UR UR8, SR_CgaCtaId ;  /* 0x00000000000879c3 */ /* 0x000e220000008800 */
[----:B------:R-:W-:Y:S01]  /*01a0*/  UMOV UR4, 0x400 ;  /* 0x0000040000047882 */ /* 0x000fe20000000000 */
[----:B------:R-:W-:Y:S01]  /*01b0*/  UMOV UR5, 0x1 ;  /* 0x0000000100057882 */ /* 0x000fe20000000000 */
[----:B------:R-:W-:Y:S02]  /*01c0*/  UMOV UR6, 0x10 ;  /* 0x0000001000067882 */ /* 0x000fe40000000000 */
[----:B------:R-:W-:-:S04]  /*01d0*/  UIADD3 UR6, -UR6, 0x100000, URZ ;  /* 0x0010000006067890 */ /* 0x000fc8000fffe13f */
[----:B------:R-:W-:Y:S02]  /*01e0*/  USHF.L.U32 UR7, UR6, 0xb, URZ ;  /* 0x0000000b06077899 */ /* 0x000fe4000800063f */
[----:B------:R-:W-:Y:S02]  /*01f0*/  USHF.L.U32 UR6, UR6, 0x1, URZ ;  /* 0x0000000106067899 */ /* 0x000fe4000800063f */
[----:B0-----:R-:W-:Y:S02]  /*0200*/  ULEA UR8, UR8, UR4, 0x18 ;  /* 0x0000000408087291 */ /* 0x001fe4000f8ec03f */
[----:B------:R-:W-:-:S04]  /*0210*/  UIADD3 UR4, -UR5, 0x100000, URZ ;  /* 0x0010000005047890 */ /* 0x000fc8000fffe13f */
[----:B------:R-:W-:Y:S02]  /*0220*/  USHF.L.U32 UR5, UR4, 0xb, URZ ;  /* 0x0000000b04057899 */ /* 0x000fe4000800063f */
[----:B------:R-:W-:Y:S01]  /*0230*/  USHF.L.U32 UR4, UR4, 0x1, URZ ;  /* 0x0000000104047899 */ /* 0x000fe2000800063f */
[----:B------:R-:W0:Y:S11]  /*0240*/  FENCE.VIEW.ASYNC.S ;  /* 0x00000000000073c6 */ /* 0x000e360000000000 */
[----:B0-----:R0:W1:Y:S01]  /*0250*/  SYNCS.EXCH.64 URZ, [UR8], UR4 ;  /* 0x00000004083f75b2 */ /* 0x0010620008000100 */
[----:B------:R0:W2:Y:S01]  /*0260*/  SYNCS.EXCH.64 URZ, [UR8+0x90], UR6 ;  /* 0x00009006083f75b2 */ /* 0x0000a20008000100 */
[----:B------:R0:W3:Y:S01]  /*0270*/  SYNCS.EXCH.64 URZ, [UR8+0x8], UR4 ;  /* 0x00000804083f75b2 */ /* 0x0000e20008000100 */
[----:B------:R0:W4:Y:S01]  /*0280*/  SYNCS.EXCH.64 URZ, [UR8+0x98], UR6 ;  /* 0x00009806083f75b2 */ /* 0x0001220008000100 */
[----:B------:R0:W0:Y:S01]  /*0290*/  SYNCS.EXCH.64 URZ, [UR8+0x10], UR4 ;  /* 0x00001004083f75b2 */ /* 0x0000220008000100 */
        /* <DEDUP_REMOVED lines=31> */
[----:B-1234-:R-:W-:Y:S01]  /*0490*/  NOP ;  /* 0x0000000000007918 */ /* 0x01efe20000000000 */
.L_x_3:
[----:B0-----:R-:W-:Y:S05]  /*04a0*/  BSYNC B0 ;  /* 0x0000000000007941 */ /* 0x001fea0003800000 */
.L_x_2:
[----:B------:R-:W0:Y:S01]  /*04b0*/  SHFL.IDX PT, R2, R2, RZ, 0x1f ;  /* 0x00001fff02027589 */ /* 0x000e2200000e0000 */
[----:B------:R-:W-:Y:S01]  /*04c0*/  SHF.R.S32.HI R7, RZ, 0x1f, R0 ;  /* 0x0000001fff077819 */ /* 0x000fe20000011400 */
[----:B------:R-:W1:Y:S01]  /*04d0*/  S2UR UR8, SR_CTAID.X ;  /* 0x00000000000879c3 */ /* 0x000e620000002500 */
[----:B------:R-:W-:Y:S01]  /*04e0*/  ELECT P0, URZ, PT ;  /* 0x00000000003f782f */ /* 0x000fe20003800000 */
[----:B------:R-:W2:Y:S01]  /*04f0*/  S2R R8, SR_CTAID.Y ;  /* 0x0000000000087919 */ /* 0x000ea20000002600 */
[----:B------:R-:W-:Y:S01]  /*0500*/  LEA.HI R7, R7, R0, RZ, 0x7 ;  /* 0x0000000007077211 */ /* 0x000fe200078f38ff */
[----:B------:R-:W-:Y:S01]  /*0510*/  ULDC UR4, c[0x0][0x154] ;  /* 0x0000550000047ab9 */ /* 0x000fe20000000800 */
[----:B------:R-:W-:Y:S01]  /*0520*/  NOP ;  /* 0x0000000000007918 */ /* 0x000fe20000000000 */
[----:B------:R-:W-:Y:S01]  /*0530*/  NOP ;  /* 0x0000000000007918 */ /* 0x000fe20000000000 */
[----:B------:R-:W-:Y:S01]  /*0540*/  LOP3.LUT R7, R7, 0xffffff80, RZ, 0xc0, !PT ;  /* 0xffffff8007077812 */ /* 0x000fe200078ec0ff */
[----:B------:R-:W3:Y:S04]  /*0550*/  LDC R14, c[0x0][0x140] ;  /* 0x00005000ff0e7b82 */ /* 0x000ee80000000800 */
[----:B------:R-:W-:-:S04]  /*0560*/  IMAD.IADD R7, R0, 0x1, -R7 ;  /* 0x0000000100077824 */ /* 0x000fc800078e0a07 */
[----:B------:R-:W4:Y:S01]  /*0570*/  LDC R19, c[0x0][0x148] ;  /* 0x00005200ff137b82 */ /* 0x000f220000000800 */
[----:B------:R-:W-:Y:S02]  /*0580*/  SHF.R.S32.HI R6, RZ, 0x1f, R7 ;  /* 0x0000001fff067819 */ /* 0x000fe40000011407 */
[----:B------:R-:W-:Y:S02]  /*0590*/  LOP3.LUT P2, RZ, R7, 0x7, RZ, 0xc0, !PT ;  /* 0x0000000707ff7812 */ /* 0x000fe4000784c0ff */
[----:B------:R-:W-:Y:S02]  /*05a0*/  LEA.HI R6, R6, R7, RZ, 0x3 ;  /* 0x0000000706067211 */ /* 0x000fe400078f18ff */
[----:B0-----:R-:W-:Y:S01]  /*05b0*/  ISETP.NE.OR P0, PT, R2, RZ, !P0 ;  /* 0x000000ff0200720c */ /* 0x001fe20004705670 */
[----:B------:R-:W0:Y:S01]  /*05c0*/  LDC R12, c[0x0][0x144] ;  /* 0x00005100ff0c7b82 */ /* 0x000e220000000800 */
[--C-:B------:R-:W-:Y:S02]  /*05d0*/  SHF.R.S32.HI R2, RZ, 0x3, R6.reuse ;  /* 0x00000003ff027819 */ /* 0x100fe40000011406 */
[----:B------:R-:W-:-:S02]  /*05e0*/  SHF.R.S32.HI R11, RZ, 0x1f, R6 ;  /* 0x0000001fff0b7819 */ /* 0x000fc40000011406 */
[----:B------:R-:W-:Y:S02]  /*05f0*/  SHF.R.S32.HI R6, RZ, 0x1f, R5 ;  /* 0x0000001fff067819 */ /* 0x000fe40000011405 */
[----:B------:R-:W-:Y:S02]  /*0600*/  LEA.HI R11, R11, R2, RZ, 0x2 ;  /* 0x000000020b0b7211 */ /* 0x000fe400078f10ff */
[----:B------:R-:W-:Y:S02]  /*0610*/  LEA.HI R6, R6, R5, RZ, 0x2 ;  /* 0x0000000506067211 */ /* 0x000fe400078f10ff */
[----:B--2---:R-:W-:Y:S01]  /*0620*/  I2FP.F32.U32 R10, R8 ;  /* 0x00000008000a7245 */ /* 0x004fe20000201000 */
[----:B------:R-:W-:Y:S01]  /*0630*/  VOTEU.ALL UP0, P0 ;  /* 0x00000000003f7886 */ /* 0x000fe20000000000 */
[----:B------:R-:W-:Y:S01]  /*0640*/  LOP3.LUT R6, R6, 0x3ffffffc, RZ, 0xc0, !PT ;  /* 0x3ffffffc06067812 */ /* 0x000fe200078ec0ff */
[----:B------:R-:W-:Y:S01]  /*0650*/  VOTEU.ALL UP1, P0 ;  /* 0x00000000003f7886 */ /* 0x000fe20000020000 */
[----:B------:R-:W-:Y:S01]  /*0660*/  LOP3.LUT R11, R11, 0xfffffffc, RZ, 0xc0, !PT ;  /* 0xfffffffc0b0b7812 */ /* 0x000fe200078ec0ff */
[----:B------:R-:W-:Y:S01]  /*0670*/  FMUL R13, R10, UR4 ;  /* 0x000000040a0d7c20 */ /* 0x000fe20008400000 */
[----:B------:R-:W2:Y:S01]  /*0680*/  @!UP0 S2UR UR7, SR_CgaCtaId ;  /* 0x00000000000789c3 */ /* 0x000ea20000008800 */
[----:B------:R-:W-:Y:S01]  /*0690*/  IMAD.IADD R6, R5, 0x1, -R6 ;  /* 0x0000000105067824 */ /* 0x000fe200078e0a06 */
[----:B-1----:R-:W-:Y:S01]  /*06a0*/  I2FP.F32.U32 R5, UR8 ;  /* 0x0000000800057c45 */ /* 0x002fe20008201000 */
[----:B------:R-:W-:Y:S01]  /*06b0*/  ULDC UR4, c[0x0][0x150] ;  /* 0x0000540000047ab9 */ /* 0x000fe20000000800 */
[----:B------:R-:W-:Y:S01]  /*06c0*/  IMAD.IADD R11, R2, 0x1, -R11 ;  /* 0x00000001020b7824 */ /* 0x000fe200078e0a0b */
[----:B------:R-:W-:Y:S01]  /*06d0*/  SHF.R.S32.HI R2, RZ, 0x1f, R3 ;  /* 0x0000001fff027819 */ /* 0x000fe20000011403 */
[----:B------:R-:W1:Y:S01]  /*06e0*/  F2I.U32.TRUNC.NTZ R13, R13 ;  /* 0x0000000d000d7305 */ /* 0x000e62000020f000 */
[----:B------:R-:W-:Y:S01]  /*06f0*/  FMUL R10, R5, UR4 ;  /* 0x00000004050a7c20 */ /* 0x000fe20008400000 */
[----:B------:R-:W-:Y:S01]  /*0700*/  IMAD R6, R6, 0x4, R11 ;  /* 0x0000000406067824 */ /* 0x000fe200078e020b */
[----:B------:R-:W-:Y:S01]  /*0710*/  LEA.HI R2, R2, R3, RZ, 0x2 ;  /* 0x0000000302027211 */ /* 0x000fe200078f10ff */
[----:B------:R-:W-:Y:S01]  /*0720*/  UMOV UR4, 0x20 ;  /* 0x0000002000047882 */ /* 0x000fe20000000000 */
[----:B------:R-:W-:Y:S01]  /*0730*/  @!UP0 UMOV UR6, 0x400 ;  /* 0x0000040000068882 */ /* 0x000fe20000000000 */
[----:B------:R-:W-:Y:S01]  /*0740*/  IMAD.SHL.U32 R5, R6, 0x4, RZ ;  /* 0x0000000406057824 */ /* 0x000fe200078e00ff */
[----:B------:R-:W-:Y:S01]  /*0750*/  LOP3.LUT R2, R2, 0xfffffffc, RZ, 0xc0, !PT ;  /* 0xfffffffc02027812 */ /* 0x000fe200078ec0ff */
[----:B------:R-:W5:Y:S01]  /*0760*/  F2I.U32.TRUNC.NTZ R10, R10 ;  /* 0x0000000a000a7305 */ /* 0x000f62000020f000 */
[----:B------:R-:W-:-:S04]  /*0770*/  @!UP0 UIADD3 UR4, -UR4, 0x100000, URZ ;  /* 0x0010000004048890 */ /* 0x000fc8000fffe13f */
[----:B------:R-:W-:Y:S02]  /*0780*/  @!UP0 USHF.L.U32 UR5, UR4, 0xb, URZ ;  /* 0x0000000b04058899 */ /* 0x000fe4000800063f */
[----:B------:R-:W-:Y:S01]  /*0790*/  @!UP0 USHF.L.U32 UR4, UR4, 0x1, URZ ;  /* 0x0000000104048899 */ /* 0x000fe2000800063f */
[----:B---3--:R-:W-:Y:S01]  /*07a0*/  ISETP.EQ.U32.AND P3, PT, R14, 0x1, PT ;  /* 0x000000010e00780c */ /* 0x008fe20003f62070 */
[----:B------:R-:W-:Y:S01]  /*07b0*/  VIADD R14, R4, 0xffffffff ;  /* 0xffffffff040e7836 */ /* 0x000fe20000000000 */
[----:B------:R-:W-:Y:S01]  /*07c0*/  LOP3.LUT R6, R6, 0xc, R5, 0x78, !PT ;  /* 0x0000000c06067812 */ /* 0x000fe200078e7805 */
[----:B------:R-:W-:Y:S02]  /*07d0*/  IMAD.IADD R3, R3, 0x1, -R2 ;  /* 0x0000000103037824 */ /* 0x000fe400078e0a02 */
[----:B-1----:R-:W-:Y:S01]  /*07e0*/  IMAD.MOV R20, RZ, RZ, -R13 ;  /* 0x000000ffff147224 */ /* 0x002fe200078e0a0d */
[----:B------:R-:W-:Y:S01]  /*07f0*/  ISETP.GE.U32.AND P5, PT, R14, 0x2, PT ;  /* 0x000000020e00780c */ /* 0x000fe20003fa6070 */
[----:B--2---:R-:W-:Y:S01]  /*0800*/  @!UP0 ULEA UR6, UR7, UR6, 0x18 ;  /* 0x0000000607068291 */ /* 0x004fe2000f8ec03f */
[----:B------:R-:W-:Y:S01]  /*0810*/  ISETP.NE.AND P1, PT, R3, 0x3, PT ;  /* 0x000000030300780c */ /* 0x000fe20003f25270 */
[----:B----4-:R-:W-:Y:S01]  /*0820*/  IMAD R5, R19, R20, R8 ;  /* 0x0000001413057224 */ /* 0x010fe200078e0208 */
[----:B------:R-:W-:Y:S01]  /*0830*/  VOTEU.ALL UP0, P0 ;  /* 0x00000000003f7886 */ /* 0x000fe20000000000 */
[----:B------:R-:W-:Y:S01]  /*0840*/  ISETP.LT.U32.AND P0, PT, R6, 0x8, !P2 ;  /* 0x000000080600780c */ /* 0x000fe20005701070 */
[----:B-----5:R-:W-:Y:S01]  /*0850*/  IMAD.MOV R7, RZ, RZ, -R10 ;  /* 0x000000ffff077224 */ /* 0x020fe200078e0a0a */
[----:B------:R-:W-:-:S02]  /*0860*/  ISETP.EQ.OR P1, PT, R3, RZ, !P1 ;  /* 0x000000ff0300720c */ /* 0x000fc40004f22670 */
[----:B------:R-:W-:Y:S01]  /*0870*/  ISETP.NE.AND P4, PT, R5, R6, PT ;  /* 0x000000060500720c */ /* 0x000fe20003f85270 */
[----:B0-----:R-:W-:Y:S01]  /*0880*/  IMAD R7, R12, R7, UR8 ;  /* 0x000000080c077e24 */ /* 0x001fe2000f8e0207 */
[C---:B------:R-:W-:Y:S01]  /*0890*/  ISETP.EQ.AND P1, PT, R4.reuse, RZ, P1 ;  /* 0x000000ff0400720c */ /* 0x040fe20000f22270 */
[----:B------:R-:W0:Y:S02]  /*08a0*/  FENCE.VIEW.ASYNC.S ;  /* 0x00000000000073c6 */ /* 0x000e240000000000 */
[----:B0-----:R0:W1:Y:S01]  /*08b0*/  @!UP0 SYNCS.EXCH.64 URZ, [UR6+0x130], UR4 ;  /* 0x00013004063f85b2 */ /* 0x0010620008000100 */
[----:B------:R-:W-:Y:S02]  /*08c0*/  ISETP.NE.AND P2, PT, R4, RZ, PT ;  /* 0x000000ff0400720c */ /* 0x000fe40003f45270 */
[----:B------:R-:W-:Y:S02]  /*08d0*/  ISETP.EQ.OR P4, PT, R7, RZ, !P4 ;  /* 0x000000ff0700720c */ /* 0x000fe40006782670 */
[----:B------:R-:W-:-:S02]  /*08e0*/  SEL R2, RZ, 0x1, !P1 ;  /* 0x00000001ff027807 */ /* 0x000fc40004800000 */
[----:B------:R-:W-:Y:S02]  /*08f0*/  PLOP3.LUT P0, PT, P0, P4, PT, 0x80, 0x0 ;  /* 0x000000000000781c */ /* 0x000fe40000709070 */
[----:B------:R-:W-:Y:S01]  /*0900*/  SEL R2, R2, 0x2, P5 ;  /* 0x0000000202027807 */ /* 0x000fe20002800000 */
[----:B------:R0:W2:Y:S01]  /*0910*/  @!UP1 SYNCS.EXCH.64 URZ, [UR6+0x138], UR4 ;  /* 0x00013804063f95b2 */ /* 0x0000a20008000100 */
[----:B------:R-:W-:Y:S01]  /*0920*/  NOP ;  /* 0x0000000000007918 */ /* 0x000fe20000000000 */
[----:B------:R-:W-:Y:S08]  /*0930*/  @!P3 BRA `(.L_x_4) ;  /* 0x000000000008b947 */ /* 0x000ff00003800000 */
[----:B-12---:R-:W-:Y:S01]  /*0940*/  UCGABAR_ARV ;  /* 0x00000000000079c7 */ /* 0x006fe20008000000 */
[----:B------:R-:W-:Y:S05]  /*0950*/  BRA `(.L_x_5) ;  /* 0x0000000000047947 */ /* 0x000fea0003800000 */
.L_x_4:
[----:B-12---:R-:W-:Y:S01]  /*0960*/  NOP ;  /* 0x0000000000007918 */ /* 0x006fe20000000000 */
.L_x_5:
[----:B------:R-:W1:Y:S01]  /*0970*/  LDC R4, c[0x0][0x65c] ;  /* 0x00019700ff047b82 */ /* 0x000e620000000800 */
[----:B------:R-:W-:Y:S01]  /*0980*/  IMAD.MOV.U32 R5, RZ, RZ, RZ ;  /* 0x000000ffff057224 */ /* 0x000fe200078e00ff */
[----:B-1----:R-:W-:Y:S01]  /*0990*/  ISETP.NE.AND P4, PT, R4, 0x1, PT ;  /* 0x000000010400780c */ /* 0x002fe20003f85270 */
[----:B------:R-:W-:-:S12]  /*09a0*/  IMAD.U32 R4, RZ, RZ, UR8 ;  /* 0x00000008ff047e24 */ /* 0x000fd8000f8e00ff */
[----:B------:R-:W1:Y:S01]  /*09b0*/  @P4 LDC R13, c[0x0][0x10] ;  /* 0x00000400ff0d4b82 */ /* 0x000e620000000800 */
[----:B------:R-:W-:Y:S02]  /*09c0*/  @P4 IMAD.MOV.U32 R9, RZ, RZ, RZ ;  /* 0x000000ffff094224 */ /* 0x000fe400078e00ff */
[----:B------:R-:W-:-:S05]  /*09d0*/  @P4 IMAD.MOV.U32 R15, RZ, RZ, RZ ;  /* 0x000000ffff0f4224 */ /* 0x000fca00078e00ff */
[----:B------:R-:W2:Y:S01]  /*09e0*/  @!P4 LDC R11, c[0x0][0xc] ;  /* 0x00000300ff0bcb82 */ /* 0x000ea20000000800 */
[----:B-1----:R-:W-:-:S04]  /*09f0*/  @P4 IMAD.WIDE.U32 R12, R13, UR8, R8 ;  /* 0x000000080d0c4c25 */ /* 0x002fc8000f8e0008 */
[----:B--2---:R-:W-:-:S04]  /*0a00*/  @!P4 IMAD.WIDE.U32 R10, R8, R11, R4 ;  /* 0x0000000b080ac225 */ /* 0x004fc800078e0004 */
[----:B------:R-:W-:Y:S02]  /*0a10*/  @P4 IMAD.MOV.U32 R4, RZ, RZ, R12 ;  /* 0x000000ffff044224 */ /* 0x000fe400078e000c */
[----:B------:R-:W-:Y:S02]  /*0a20*/  @P4 IMAD.IADD R5, R13, 0x1, R15 ;  /* 0x000000010d054824 */ /* 0x000fe400078e020f */
[----:B------:R-:W-:Y:S02]  /*0a30*/  @!P4 IMAD.MOV.U32 R4, RZ, RZ, R10 ;  /* 0x000000ffff04c224 */ /* 0x000fe400078e000a */
[----:B------:R-:W-:Y:S01]  /*0a40*/  @!P4 IMAD.MOV.U32 R5, RZ, RZ, R11 ;  /* 0x000000ffff05c224 */ /* 0x000fe200078e000b */
[----:B------:R-:W-:Y:S06]  /*0a50*/  @!P3 BRA `(.L_x_6) ;  /* 0x00000000000cb947 */ /* 0x000fec0003800000 */
[----:B------:R-:W-:Y:S01]  /*0a60*/  UCGABAR_WAIT ;  /* 0x0000000000007dc7 */ /* 0x000fe20008000000 */
[----:B------:R-:W-:Y:S01]  /*0a70*/  CCTL.IVALL ;  /* 0x00000000ff00798f */ /* 0x000fe20002000000 */
[----:B------:R-:W-:Y:S05]  /*0a80*/  BRA `(.L_x_7) ;  /* 0x0000000000047947 */ /* 0x000fea0003800000 */
.L_x_6:
[----:B------:R-:W-:Y:S06]  /*0a90*/  BAR.SYNC.DEFER_BLOCKING 0x0 ;  /* 0x0000000000007b1d */ /* 0x000fec0000010000 */
.L_x_7:
[----:B------:R-:W-:Y:S05]  /*0aa0*/  @!P2 BRA `(.L_x_8) ;  /* 0x0000004800e4a947 */ /* 0x000fea0003800000 */
[----:B------:R-:W-:-:S13]  /*0ab0*/  ISETP.GT.U32.AND P1, PT, R14, 0x1, PT ;  /* 0x000000010e00780c */ /* 0x000fda0003f24070 */
[----:B0-----:R-:W-:Y:S05]  /*0ac0*/  @P1 EXIT ;  /* 0x000000000000194d */ /* 0x001fea0003800000 */
[----:B------:R-:W-:Y:S01]  /*0ad0*/  ULDC.64 UR4, c[0x0][0x650] ;  /* 0x0001940000047ab9 */ /* 0x000fe20000000a00 */
[----:B------:R-:W-:Y:S01]  /*0ae0*/  PRMT R10, RZ, 0x7610, R10 ;  /* 0x00007610ff0a7816 */ /* 0x000fe2000000000a */
[----:B------:R-:W-:Y:S01]  /*0af0*/  IMAD.MOV.U32 R11, RZ, RZ, -0x1 ;  /* 0xffffffffff0b7424 */ /* 0x000fe200078e00ff */
[----:B------:R-:W-:Y:S01]  /*0b00*/  ISETP.GE.U32.AND P1, PT, R4, UR4, PT ;  /* 0x0000000404007c0c */ /* 0x000fe2000bf26070 */
[----:B------:R-:W-:Y:S02]  /*0b10*/  IMAD.MOV.U32 R12, RZ, RZ, -0x1 ;  /* 0xffffffffff0c7424 */ /* 0x000fe400078e00ff */
[----:B------:R-:W-:Y:S01]  /*0b20*/  IMAD.MOV.U32 R71, RZ, RZ, -0x1 ;  /* 0xffffffffff477424 */ /* 0x000fe200078e00ff */
[----:B------:R-:W-:-:S13]  /*0b30*/  ISETP.GE.U32.AND.EX P1, PT, R5, UR5, PT, P1 ;  /* 0x0000000505007c0c */ /* 0x000fda000bf26110 */
[----:B------:R-:W-:Y:S05]  /*0b40*/  @P1 BRA `(.L_x_9) ;  /* 0x0000000400241947 */ /* 0x000fea0003800000 */
[----:B------:R-:W0:Y:S01]  /*0b50*/  LDC.64 R22, c[0x0][0x628] ;  /* 0x00018a00ff167b82 */ /* 0x000e220000000a00 */
[----:B------:R-:W-:Y:S02]  /*0b60*/  IMAD.MOV.U32 R10, RZ, RZ, R4 ;  /* 0x000000ffff0a7224 */ /* 0x000fe400078e0004 */
[----:B------:R-:W-:-:S05]  /*0b70*/  IMAD.MOV.U32 R11, RZ, RZ, R5 ;  /* 0x000000ffff0b7224 */ /* 0x000fca00078e0005 */
[----:B------:R-:W1:Y:S08]  /*0b80*/  LDC R16, c[0x0][0x630] ;  /* 0x00018c00ff107b82 */ /* 0x000e700000000800 */
[----:B------:R-:W2:Y:S01]  /*0b90*/  LDC.64 R24, c[0x0][0x620] ;  /* 0x00018800ff187b82 */ /* 0x000ea20000000a00 */
[----:B0-----:R-:W-:-:S04]  /*0ba0*/  ISETP.NE.U32.AND P1, PT, R22, RZ, PT ;  /* 0x000000ff1600720c */ /* 0x001fc80003f25070 */
[----:B------:R-:W-:-:S13]  /*0bb0*/  ISETP.NE.AND.EX P1, PT, R23, RZ, PT, P1 ;  /* 0x000000ff1700720c */ /* 0x000fda0003f25310 */
[----:B-12---:R-:W-:Y:S05]  /*0bc0*/  @!P1 BRA `(.L_x_10) ;  /* 0x0000000000289947 */ /* 0x006fea0003800000 */
[----:B------:R-:W0:Y:S02]  /*0bd0*/  LDC R3, c[0x0][0x634] ;  /* 0x00018d00ff037b82 */ /* 0x000e240000000800 */
[----:B0-----:R-:W-:-:S05]  /*0be0*/  IADD3 R3, P1, R4, R3, RZ ;  /* 0x0000000304037210 */ /* 0x001fca0007f3e0ff */
[----:B------:R-:W-:-:S04]  /*0bf0*/  IMAD.X R17, RZ, RZ, R5, P1 ;  /* 0x000000ffff117224 */ /* 0x000fc800008e0605 */
[----:B------:R-:W-:-:S04]  /*0c00*/  IMAD.WIDE.U32 R10, R17, R22, RZ ;  /* 0x00000016110a7225 */ /* 0x000fc800078e00ff */
[----:B------:R-:W-:-:S04]  /*0c10*/  IMAD.WIDE.U32 R12, P1, R3, R23, R10 ;  /* 0x00000017030c7225 */ /* 0x000fc8000782000a */
[----:B------:R-:W-:-:S04]  /*0c20*/  IMAD.WIDE.U32 R10, R3, R22, RZ ;  /* 0x00000016030a7225 */ /* 0x000fc800078e00ff */
[----:B------:R-:W-:Y:S01]  /*0c30*/  IMAD.X R15, RZ, RZ, RZ, P1 ;  /* 0x000000ffff0f7224 */ /* 0x000fe200008e06ff */
[----:B------:R-:W-:Y:S01]  /*0c40*/  IADD3 RZ, P1, R11, R12, RZ ;  /* 0x0000000c0bff7210 */ /* 0x000fe20007f3e0ff */
[----:B------:R-:W-:-:S04]  /*0c50*/  IMAD.MOV.U32 R14, RZ, RZ, R13 ;  /* 0x000000ffff0e7224 */ /* 0x000fc800078e000d */
[----:B------:R-:W-:-:S08]  /*0c60*/  IMAD.WIDE.U32.X R10, R17, R23, R14, P1 ;  /* 0x00000017110a7225 */ /* 0x000fd000008e040e */
.L_x_10:
[----:B------:R-:W0:Y:S01]  /*0c70*/  LDC.64 R28, c[0x0][0x640] ;  /* 0x00019000ff1c7b82 */ /* 0x000e220000000a00 */
[--C-:B------:R-:W-:Y:S01]  /*0c80*/  SHF.R.U64 R71, R10, R16, R11.reuse ;  /* 0x000000100a477219 */ /* 0x100fe2000000120b */
[----:B------:R-:W-:Y:S01]  /*0c90*/  IMAD R20, R19, R20, R8 ;  /* 0x0000001413147224 */ /* 0x000fe200078e0208 */
[----:B------:R-:W-:Y:S01]  /*0ca0*/  SHF.R.U32.HI R3, RZ, R16, R11 ;  /* 0x00000010ff037219 */ /* 0x000fe2000001160b */
[----:B------:R-:W-:Y:S01]  /*0cb0*/  IMAD.MOV.U32 R19, RZ, RZ, 0x1 ;  /* 0x00000001ff137424 */ /* 0x000fe200078e00ff */
[----:B------:R-:W-:-:S03]  /*0cc0*/  IADD3 R9, P1, RZ, -R71, RZ ;  /* 0x80000047ff097210 */ /* 0x000fc60007f3e0ff */
[----:B------:R-:W1:Y:S02]  /*0cd0*/  LDC R14, c[0x0][0x618] ;  /* 0x00018600ff0e7b82 */ /* 0x000e640000000800 */
[----:B------:R-:W-:Y:S02]  /*0ce0*/  IMAD.X R3, RZ, RZ, ~R3, P1 ;  /* 0x000000ffff037224 */ /* 0x000fe400008e0e03 */
[----:B------:R-:W-:-:S04]  /*0cf0*/  IMAD.WIDE.U32 R10, R9, R24, R4 ;  /* 0x00000018090a7225 */ /* 0x000fc800078e0004 */
[----:B------:R-:W2:Y:S01]  /*0d00*/  LDC R18, c[0x0][0x608] ;  /* 0x00018200ff127b82 */ /* 0x000ea20000000800 */
[----:B------:R-:W-:Y:S02]  /*0d10*/  IMAD R12, R3, R24, RZ ;  /* 0x00000018030c7224 */ /* 0x000fe400078e02ff */
[----:B------:R-:W-:Y:S02]  /*0d20*/  IMAD.MOV.U32 R3, RZ, RZ, -0x1 ;  /* 0xffffffffff037424 */ /* 0x000fe400078e00ff */
[----:B------:R-:W-:-:S03]  /*0d30*/  IMAD R9, R9, R25, R12 ;  /* 0x0000001909097224 */ /* 0x000fc600078e020c */
[----:B------:R-:W3:Y:S01]  /*0d40*/  LDC R26, c[0x0][0x658] ;  /* 0x00019600ff1a7b82 */ /* 0x000ee20000000800 */
[----:B------:R-:W-:Y:S01]  /*0d50*/  IMAD.IADD R9, R11, 0x1, R9 ;  /* 0x000000010b097824 */ /* 0x000fe200078e0209 */
[----:B0-----:R-:W-:-:S04]  /*0d60*/  ISETP.NE.U32.AND P1, PT, R28, RZ, PT ;  /* 0x000000ff1c00720c */ /* 0x001fc80003f25070 */
[----:B------:R-:W-:Y:S02]  /*0d70*/  ISETP.NE.AND.EX P1, PT, R29, RZ, PT, P1 ;  /* 0x000000ff1d00720c */ /* 0x000fe40003f25310 */
[----:B------:R-:W0:Y:S01]  /*0d80*/  LDC R22, c[0x0][0x600] ;  /* 0x00018000ff167b82 */ /* 0x000e220000000800 */
[-CC-:B-1----:R-:W-:Y:S02]  /*0d90*/  SHF.R.U64 R16, R10, R14.reuse, R9.reuse ;  /* 0x0000000e0a107219 */ /* 0x182fe40000001209 */
[----:B------:R-:W-:-:S05]  /*0da0*/  SHF.R.U32.HI R9, RZ, R14, R9 ;  /* 0x0000000eff097219 */ /* 0x000fca0000011609 */
[----:B------:R-:W1:Y:S01]  /*0db0*/  LDC R17, c[0x0][0x648] ;  /* 0x00019200ff117b82 */ /* 0x000e620000000800 */
[-CC-:B--2---:R-:W-:Y:S02]  /*0dc0*/  SHF.R.U64 R25, R16, R18.reuse, R9.reuse ;  /* 0x0000001210197219 */ /* 0x184fe40000001209 */
[----:B------:R-:W-:-:S05]  /*0dd0*/  SHF.R.U32.HI R9, RZ, R18, R9 ;  /* 0x00000012ff097219 */ /* 0x000fca0000011609 */
[----:B------:R-:W2:Y:S01]  /*0de0*/  LDC R21, c[0x0][0x638] ;  /* 0x00018e00ff157b82 */ /* 0x000ea20000000800 */
[-CC-:B---3--:R-:W-:Y:S02]  /*0df0*/  SHF.R.U64 R18, R25, R26.reuse, R9.reuse ;  /* 0x0000001a19127219 */ /* 0x188fe40000001209 */
[-C--:B------:R-:W-:Y:S02]  /*0e00*/  SHF.L.U32 R3, R3, R26.reuse, RZ ;  /* 0x0000001a03037219 */ /* 0x080fe400000006ff */
[----:B------:R-:W-:Y:S01]  /*0e10*/  SHF.R.U32.HI R9, RZ, R26, R9 ;  /* 0x0000001aff097219 */ /* 0x000fe20000011609 */
[----:B------:R-:W-:Y:S01]  /*0e20*/  IMAD.MOV.U32 R8, RZ, RZ, R18 ;  /* 0x000000ffff087224 */ /* 0x000fe200078e0012 */
[----:B------:R-:W-:Y:S01]  /*0e30*/  LOP3.LUT R14, RZ, R3, RZ, 0x33, !PT ;  /* 0x00000003ff0e7212 */ /* 0x000fe200078e33ff */
[----:B------:R-:W3:Y:S01]  /*0e40*/  LDC R23, c[0x0][0x610] ;  /* 0x00018400ff177b82 */ /* 0x000ee20000000800 */
[----:B------:R-:W-:Y:S05]  /*0e50*/  @!P1 BRA `(.L_x_11) ;  /* 0x0000000000289947 */ /* 0x000fea0003800000 */
[----:B------:R-:W4:Y:S02]  /*0e60*/  LDC R3, c[0x0][0x64c] ;  /* 0x00019300ff037b82 */ /* 0x000f240000000800 */
[----:B----4-:R-:W-:-:S05]  /*0e70*/  IADD3 R3, P1, R18, R3, RZ ;  /* 0x0000000312037210 */ /* 0x010fca0007f3e0ff */
        /* <DEDUP_REMOVED lines=8> */
.L_x_11:
[----:B-1----:R-:W-:Y:S01]  /*0f00*/  SHF.R.U64 R8, R8, R17, R9 ;  /* 0x0000001108087219 */ /* 0x002fe20000001209 */
[----:B0-----:R-:W-:Y:S01]  /*0f10*/  VIADD R9, R22, 0xffffffff ;  /* 0xffffffff16097836 */ /* 0x001fe20000000000 */
[----:B------:R-:W-:Y:S02]  /*0f20*/  SHF.L.U32 R3, R19, R26, RZ ;  /* 0x0000001a13037219 */ /* 0x000fe400000006ff */
[----:B------:R-:W-:Y:S01]  /*0f30*/  LOP3.LUT R14, R25, R14, RZ, 0xc0, !PT ;  /* 0x0000000e190e7212 */ /* 0x000fe200078ec0ff */
[----:B------:R-:W-:Y:S01]  /*0f40*/  IMAD.MOV R10, RZ, RZ, -R8 ;  /* 0x000000ffff0a7224 */ /* 0x000fe200078e0a08 */
[----:B------:R-:W-:-:S03]  /*0f50*/  SEL R7, R7, R20, !P4 ;  /* 0x0000001407077207 */ /* 0x000fc60006000000 */
[----:B------:R-:W-:Y:S01]  /*0f60*/  IMAD R14, R3, R8, R14 ;  /* 0x00000008030e7224 */ /* 0x000fe200078e020e */
[----:B------:R-:W-:Y:S01]  /*0f70*/  LOP3.LUT R8, R16, R9, RZ, 0xc0, !PT ;  /* 0x0000000910087212 */ /* 0x000fe200078ec0ff */
[----:B--2---:R-:W-:Y:S02]  /*0f80*/  IMAD R3, R10, R21, R18 ;  /* 0x000000150a037224 */ /* 0x004fe400078e0212 */
[----:B---3--:R-:W-:Y:S02]  /*0f90*/  IMAD R7, R14, R23, R7 ;  /* 0x000000170e077224 */ /* 0x008fe400078e0207 */
[----:B------:R-:W-:Y:S02]  /*0fa0*/  IMAD R8, R3, R22, R8 ;  /* 0x0000001603087224 */ /* 0x000fe400078e0208 */
[----:B------:R-:W-:-:S03]  /*0fb0*/  IMAD.MOV.U32 R10, RZ, RZ, 0x1 ;  /* 0x00000001ff0a7424 */ /* 0x000fc600078e00ff */
[----:B------:R-:W-:Y:S02]  /*0fc0*/  SEL R12, R8, R7, !P4 ;  /* 0x00000007080c7207 */ /* 0x000fe40006000000 */
[----:B------:R-:W-:-:S07]  /*0fd0*/  SEL R11, R7, R8, !P4 ;  /* 0x00000008070b7207 */ /* 0x000fce0006000000 */
.L_x_9:
[----:B------:R-:W-:-:S08]  /*0fe0*/  NOP ;  /* 0x0000000000007918 */ /* 0x000fd00000000000 */
[----:B------:R-:W0:Y:S02]  /*0ff0*/  USETMAXREG.TRY_ALLOC.CTAPOOL UP0, 0xe8 ;  /* 0x000000e8000079c8 */ /* 0x000e240008000600 */
[----:B0-----:R-:W-:-:S13]  /*1000*/  PLOP3.LUT P1, PT, PT, PT, UP0, 0x80, 0x0 ;  /* 0x000000000000781c */ /* 0x001fda0003f2f008 */
[----:B------:R-:W-:Y:S05]  /*1010*/  @!P1 BRA `(.L_x_9) ;  /* 0xfffffffc00f09947 */ /* 0x000fea000383ffff */
[----:B------:R-:W-:Y:S01]  /*1020*/  ULDC.64 UR4, c[0x0][0x598] ;  /* 0x0001660000047ab9 */ /* 0x000fe20000000a00 */
[----:B------:R-:W-:Y:S01]  /*1030*/  ULDC.64 UR16, c[0x0][0x208] ;  /* 0x0000820000107ab9 */ /* 0x000fe20000000a00 */
[----:B------:R-:W-:-:S04]  /*1040*/  ISETP.NE.U32.AND P1, PT, RZ, UR4, PT ;  /* 0x00000004ff007c0c */ /* 0x000fc8000bf25070 */
[----:B------:R-:W-:-:S13]  /*1050*/  ISETP.NE.AND.EX P1, PT, RZ, UR5, PT, P1 ;  /* 0x00000005ff007c0c */ /* 0x000fda000bf25310 */
[----:B------:R-:W-:Y:S05]  /*1060*/  @!P1 BRA `(.L_x_12) ;  /* 0x00000000001c9947 */ /* 0x000fea0003800000 */
[----:B------:R-:W0:Y:S02]  /*1070*/  LDC.64 R8, c[0x0][0x598] ;  /* 0x00016600ff087b82 */ /* 0x000e240000000a00 */
[----:B0-----:R-:W2:Y:S02]  /*1080*/  LDG.E.64 R8, desc[UR16][R8.64] ;  /* 0x0000001008087981 */ /* 0x001ea4000c1e1b00 */
[----:B--2---:R-:W-:-:S04]  /*1090*/  ISETP.NE.U32.AND P1, PT, R8, RZ, PT ;  /* 0x000000ff0800720c */ /* 0x004fc80003f25070 */
[----:B------:R-:W-:-:S13]  /*10a0*/  ISETP.NE.AND.EX P1, PT, R9, RZ, PT, P1 ;  /* 0x000000ff0900720c */ /* 0x000fda0003f25310 */
[----:B------:R-:W-:Y:S05]  /*10b0*/  @!P1 BRA `(.L_x_12) ;  /* 0x0000000000089947 */ /* 0x000fea0003800000 */
[----:B------:R0:W5:Y:S01]  /*10c0*/  LD.E R3, desc[UR16][R8.64] ;  /* 0x0000001008037980 */ /* 0x000162000c101900 */
[----:B------:R-:W-:Y:S05]  /*10d0*/  BRA `(.L_x_13) ;  /* 0x0000000000207947 */ /* 0x000fea0003800000 */
.L_x_12:
[----:B------:R-:W-:Y:S02]  /*10e0*/  ULDC.64 UR4, c[0x0][0x588] ;  /* 0x0001620000047ab9 */ /* 0x000fe40000000a00 */
[----:B------:R-:W-:-:S04]  /*10f0*/  ISETP.NE.U32.AND P1, PT, RZ, UR4, PT ;  /* 0x00000004ff007c0c */ /* 0x000fc8000bf25070 */
[----:B------:R-:W-:-:S13]  /*1100*/  ISETP.NE.AND.EX P1, PT, RZ, UR5, PT, P1 ;  /* 0x00000005ff007c0c */ /* 0x000fda000bf25310 */
[----:B------:R-:W-:Y:S05]  /*1110*/  @!P1 BRA `(.L_x_14) ;  /* 0x00000000000c9947 */ /* 0x000fea0003800000 */
[----:B------:R-:W0:Y:S02]  /*1120*/  LDC.64 R8, c[0x0][0x588] ;  /* 0x00016200ff087b82 */ /* 0x000e240000000a00 */
[----:B0-----:R1:W5:Y:S01]  /*1130*/  LDG.E R3, desc[UR16][R8.64] ;  /* 0x0000001008037981 */ /* 0x001362000c1e1900 */
[----:B------:R-:W-:Y:S05]  /*1140*/  BRA `(.L_x_13) ;  /* 0x0000000000047947 */ /* 0x000fea0003800000 */
.L_x_14:
[----:B------:R-:W2:Y:S02]  /*1150*/  LDC R3, c[0x0][0x580] ;  /* 0x00016000ff037b82 */ /* 0x000ea40000000800 */
.L_x_13:
[----:B------:R-:W-:Y:S02]  /*1160*/  ULDC.64 UR4, c[0x0][0x5a0] ;  /* 0x0001680000047ab9 */ /* 0x000fe40000000a00 */
[----:B------:R-:W-:-:S04]  /*1170*/  ISETP.NE.U32.AND P1, PT, RZ, UR4, PT ;  /* 0x00000004ff007c0c */ /* 0x000fc8000bf25070 */
[----:B------:R-:W-:-:S13]  /*1180*/  ISETP.NE.AND.EX P1, PT, RZ, UR5, PT, P1 ;  /* 0x00000005ff007c0c */ /* 0x000fda000bf25310 */
[----:B------:R-:W-:Y:S05]  /*1190*/  @!P1 BRA `(.L_x_15) ;  /* 0x00000000001c9947 */ /* 0x000fea0003800000 */
[----:B01----:R-:W0:Y:S02]  /*11a0*/  LDC.64 R8, c[0x0][0x5a0] ;  /* 0x00016800ff087b82 */ /* 0x003e240000000a00 */
[----:B0-----:R-:W3:Y:S02]  /*11b0*/  LDG.E.64 R8, desc[UR16][R8.64] ;  /* 0x0000001008087981 */ /* 0x001ee4000c1e1b00 */
[----:B---3--:R-:W-:-:S04]  /*11c0*/  ISETP.NE.U32.AND P1, PT, R8, RZ, PT ;  /* 0x000000ff0800720c */ /* 0x008fc80003f25070 */
[----:B------:R-:W-:-:S13]  /*11d0*/  ISETP.NE.AND.EX P1, PT, R9, RZ, PT, P1 ;  /* 0x000000ff0900720c */ /* 0x000fda0003f25310 */
[----:B------:R-:W-:Y:S05]  /*11e0*/  @!P1 BRA `(.L_x_15) ;  /* 0x0000000000089947 */ /* 0x000fea0003800000 */
[----:B------:R0:W5:Y:S01]  /*11f0*/  LD.E R7, desc[UR16][R8.64] ;  /* 0x0000001008077980 */ /* 0x000162000c101900 */
[----:B------:R-:W-:Y:S05]  /*1200*/  BRA `(.L_x_16) ;  /* 0x0000000000207947 */ /* 0x000fea0003800000 */
.L_x_15:
[----:B------:R-:W-:Y:S02]  /*1210*/  ULDC.64 UR4, c[0x0][0x590] ;  /* 0x0001640000047ab9 */ /* 0x000fe40000000a00 */
[----:B------:R-:W-:-:S04]  /*1220*/  ISETP.NE.U32.AND P1, PT, RZ, UR4, PT ;  /* 0x00000004ff007c0c */ /* 0x000fc8000bf25070 */
[----:B------:R-:W-:-:S13]  /*1230*/  ISETP.NE.AND.EX P1, PT, RZ, UR5, PT, P1 ;  /* 0x00000005ff007c0c */ /* 0x000fda000bf25310 */
[----:B------:R-:W-:Y:S05]  /*1240*/  @!P1 BRA `(.L_x_17) ;  /* 0x00000000000c9947 */ /* 0x000fea0003800000 */
[----:B01----:R-:W0:Y:S02]  /*1250*/  LDC.64 R8, c[0x0][0x590] ;  /* 0x00016400ff087b82 */ /* 0x003e240000000a00 */
[----:B0-----:R1:W5:Y:S01]  /*1260*/  LDG.E R7, desc[UR16][R8.64] ;  /* 0x0000001008077981 */ /* 0x001362000c1e1900 */
[----:B------:R-:W-:Y:S05]  /*1270*/  BRA `(.L_x_16) ;  /* 0x0000000000047947 */ /* 0x000fea0003800000 */
.L_x_17:
[----:B------:R-:W3:Y:S02]  /*1280*/  LDC R7, c[0x0][0x584] ;  /* 0x00016100ff077b82 */ /* 0x000ee40000000800 */
.L_x_16:
[----:B------:R-:W-:-:S13]  /*1290*/  LOP3.LUT P1, RZ, R10, 0xff, RZ, 0xc0, !PT ;  /* 0x000000ff0aff7812 */ /* 0x000fda000782c0ff */
[----:B------:R-:W-:Y:S05]  /*12a0*/  @!P1 EXIT ;  /* 0x000000000000994d */ /* 0x000fea0003800000 */
[----:B------:R-:W-:Y:S01]  /*12b0*/  ULDC UR4, c[0x0][0x28c] ;  /* 0x0000a30000047ab9 */ /* 0x000fe20000000800 */
[----:B------:R-:W-:Y:S01]  /*12c0*/  LOP3.LUT R81, R2, 0x1, RZ, 0xfc, !PT ;  /* 0x0000000102517812 */ /* 0x000fe200078efcff */
[----:B------:R-:W-:-:S04]  /*12d0*/  UIADD3 UR4, UR4, 0x3f, URZ ;  /* 0x0000003f04047890 */ /* 0x000fc8000fffe03f */
[----:B------:R-:W-:-:S04]  /*12e0*/  USHF.R.S32.HI UR5, URZ, 0x1f, UR4 ;  /* 0x0000001f3f057899 */ /* 0x000fc80008011404 */
[----:B------:R-:W-:-:S03]  /*12f0*/  ULEA.HI UR5, UR5, UR4, URZ, 0x6 ;  /* 0x0000000405057291 */ /* 0x000fc6000f8f303f */
[----:B------:R-:W-:Y:S01]  /*1300*/  UMOV UR4, URZ ;  /* 0x0000003f00047c82 */ /* 0x000fe20008000000 */
[----:B------:R-:W-:-:S03]  /*1310*/  USHF.R.S32.HI UR9, URZ, 0x6, UR5 ;  /* 0x000000063f097899 */ /* 0x000fc60008011405 */
[----:B------:R-:W-:-:S09]  /*1320*/  UMOV UR5, URZ ;  /* 0x0000003f00057c82 */ /* 0x000fd20008000000 */
.L_x_108:
[----:B01----:R-:W-:Y:S01]  /*1330*/  LOP3.LUT R8, R0, 0x80, RZ, 0xc0, !PT ;  /* 0x0000008000087812 */ /* 0x003fe200078ec0ff */
[----:B------:R-:W0:Y:S01]  /*1340*/  S2UR UR13, SR_CgaCtaId ;  /* 0x00000000000d79c3 */ /* 0x000e220000008800 */
[----:B------:R-:W-:Y:S01]  /*1350*/  UMOV UR12, 0x400 ;  /* 0x00000400000c7882 */ /* 0x000fe20000000000 */
[----:B------:R-:W-:Y:S01]  /*1360*/  UMOV UR6, URZ ;  /* 0x0000003f00067c82 */ /* 0x000fe20008000000 */
[----:B------:R-:W-:Y:S01]  /*1370*/  SHF.R.U32.HI R8, RZ, 0x7, R8 ;  /* 0x00000007ff087819 */ /* 0x000fe20000011608 */
[----:B------:R-:W-:Y:S01]  /*1380*/  UMOV UR7, URZ ;  /* 0x0000003f00077c82 */ /* 0x000fe20008000000 */
[----:B------:R-:W-:Y:S01]  /*1390*/  UMOV UR18, UR5 ;  /* 0x0000000500127c82 */ /* 0x000fe20008000000 */
[----:B------:R-:W-:Y:S02]  /*13a0*/  CS2R R14, SRZ ;  /* 0x00000000000e7805 */ /* 0x000fe4000001ff00 */
[----:B------:R-:W-:Y:S01]  /*13b0*/  CS2R R16, SRZ ;  /* 0x0000000000107805 */ /* 0x000fe2000001ff00 */
[----:B------:R-:W1:Y:S01]  /*13c0*/  LDC R9, c[0x0][0x28c] ;  /* 0x0000a300ff097b82 */ /* 0x000e620000000800 */
[----:B----4-:R-:W4:Y:S01]  /*13d0*/  SHFL.IDX PT, R8, R8, RZ, 0x1f ;  /* 0x00001fff08087589 */ /* 0x010f2200000e0000 */
[----:B------:R-:W-:-:S02]  /*13e0*/  CS2R R18, SRZ ;  /* 0x0000000000127805 */ /* 0x000fc4000001ff00 */
[----:B------:R-:W-:Y:S02]  /*13f0*/  CS2R R20, SRZ ;  /* 0x0000000000147805 */ /* 0x000fe4000001ff00 */
[----:B------:R-:W-:Y:S02]  /*1400*/  CS2R R56, SRZ ;  /* 0x0000000000387805 */ /* 0x000fe4000001ff00 */
[----:B------:R-:W-:Y:S02]  /*1410*/  CS2R R58, SRZ ;  /* 0x00000000003a7805 */ /* 0x000fe4000001ff00 */
[----:B------:R-:W-:Y:S02]  /*1420*/  CS2R R60, SRZ ;  /* 0x00000000003c7805 */ /* 0x000fe4000001ff00 */
[----:B------:R-:W-:Y:S02]  /*1430*/  CS2R R62, SRZ ;  /* 0x00000000003e7805 */ /* 0x000fe4000001ff00 */
[----:B------:R-:W-:-:S02]  /*1440*/  CS2R R64, SRZ ;  /* 0x0000000000407805 */ /* 0x000fc4000001ff00 */
[----:B------:R-:W-:Y:S02]  /*1450*/  CS2R R66, SRZ ;  /* 0x0000000000427805 */ /* 0x000fe4000001ff00 */
[----:B------:R-:W-:Y:S01]  /*1460*/  CS2R R68, SRZ ;  /* 0x0000000000447805 */ /* 0x000fe2000001ff00 */
[----:B------:R-:W-:Y:S01]  /*1470*/  IMAD.MOV.U32 R70, RZ, RZ, RZ ;  /* 0x000000ffff467224 */ /* 0x000fe200078e00ff */
[----:B------:R-:W-:Y:S02]  /*1480*/  CS2R R72, SRZ ;  /* 0x0000000000487805 */ /* 0x000fe4000001ff00 */
[----:B------:R-:W-:Y:S02]  /*1490*/  CS2R R74, SRZ ;  /* 0x00000000004a7805 */ /* 0x000fe4000001ff00 */
[----:B------:R-:W-:Y:S02]  /*14a0*/  CS2R R76, SRZ ;  /* 0x00000000004c7805 */ /* 0x000fe4000001ff00 */
[----:B------:R-:W-:Y:S01]  /*14b0*/  CS2R R78, SRZ ;  /* 0x00000000004e7805 */ /* 0x000fe2000001ff00 */
[----:B------:R-:W-:Y:S01]  /*14c0*/  IMAD.MOV.U32 R80, RZ, RZ, RZ ;  /* 0x000000ffff507224 */ /* 0x000fe200078e00ff */
[----:B------:R-:W-:Y:S01]  /*14d0*/  CS2R R24, SRZ ;  /* 0x0000000000187805 */ /* 0x000fe2000001ff00 */
[----:B--2---:R-:W-:Y:S01]  /*14e0*/  IMAD.U32 R22, RZ, RZ, UR4 ;  /* 0x00000004ff167e24 */ /* 0x004fe2000f8e00ff */
[----:B------:R-:W-:-:S02]  /*14f0*/  CS2R R26, SRZ ;  /* 0x00000000001a7805 */ /* 0x000fc4000001ff00 */
[----:B------:R-:W-:Y:S02]  /*1500*/  CS2R R28, SRZ ;  /* 0x00000000001c7805 */ /* 0x000fe4000001ff00 */
[----:B------:R-:W-:Y:S02]  /*1510*/  CS2R R30, SRZ ;  /* 0x00000000001e7805 */ /* 0x000fe4000001ff00 */
[----:B------:R-:W-:Y:S02]  /*1520*/  CS2R R32, SRZ ;  /* 0x0000000000207805 */ /* 0x000fe4000001ff00 */
[----:B------:R-:W-:Y:S02]  /*1530*/  CS2R R34, SRZ ;  /* 0x0000000000227805 */ /* 0x000fe4000001ff00 */
[----:B-1----:R-:W-:Y:S02]  /*1540*/  ISETP.GE.AND P1, PT, R9, 0x1, PT ;  /* 0x000000010900780c */ /* 0x002fe40003f26270 */
[----:B------:R-:W-:-:S02]  /*1550*/  CS2R R36, SRZ ;  /* 0x0000000000247805 */ /* 0x000fc4000001ff00 */
[----:B----4-:R-:W-:Y:S02]  /*1560*/  R2UR UR8, R8 ;  /* 0x00000000080872ca */ /* 0x010fe400000e0000 */
[----:B------:R-:W-:Y:S02]  /*1570*/  CS2R R38, SRZ ;  /* 0x0000000000267805 */ /* 0x000fe4000001ff00 */
[----:B------:R-:W-:Y:S02]  /*1580*/  CS2R R40, SRZ ;  /* 0x0000000000287805 */ /* 0x000fe4000001ff00 */
[----:B------:R-:W-:Y:S02]  /*1590*/  CS2R R42, SRZ ;  /* 0x00000000002a7805 */ /* 0x000fe4000001ff00 */
[----:B------:R-:W-:Y:S02]  /*15a0*/  CS2R R44, SRZ ;  /* 0x00000000002c7805 */ /* 0x000fe4000001ff00 */
[----:B------:R-:W-:-:S02]  /*15b0*/  CS2R R46, SRZ ;  /* 0x00000000002e7805 */ /* 0x000fc4000001ff00 */
[----:B------:R-:W-:Y:S02]  /*15c0*/  CS2R R48, SRZ ;  /* 0x0000000000307805 */ /* 0x000fe4000001ff00 */
[----:B------:R-:W-:Y:S02]  /*15d0*/  CS2R R50, SRZ ;  /* 0x0000000000327805 */ /* 0x000fe4000001ff00 */
[----:B------:R-:W-:Y:S02]  /*15e0*/  CS2R R52, SRZ ;  /* 0x0000000000347805 */ /* 0x000fe4000001ff00 */
[----:B------:R-:W-:Y:S01]  /*15f0*/  CS2R R54, SRZ ;  /* 0x0000000000367805 */ /* 0x000fe2000001ff00 */
[----:B------:R-:W-:-:S04]  /*1600*/  ULEA.HI UR10, UR8, UR8, URZ, 0x1 ;  /* 0x00000008080a7291 */ /* 0x000fc8000f8f083f */
[----:B------:R-:W-:Y:S02]  /*1610*/  ULOP3.LUT UR11, UR10, 0xffffe, URZ, 0xc0, !UPT ;  /* 0x000ffffe0a0b7892 */ /* 0x000fe4000f8ec03f */
[----:B0-----:R-:W-:Y:S02]  /*1620*/  ULEA UR10, UR13, UR12, 0x18 ;  /* 0x0000000c0d0a7291 */ /* 0x001fe4000f8ec03f */
[----:B------:R-:W-:-:S03]  /*1630*/  UIADD3 UR11, UR8, -UR11, URZ ;  /* 0x8000000b080b7290 */ /* 0x000fc6000fffe03f */
[----:B------:R-:W-:Y:S01]  /*1640*/  UMOV UR8, URZ ;  /* 0x0000003f00087c82 */ /* 0x000fe20008000000 */
[----:B------:R-:W-:-:S04]  /*1650*/  ULEA UR11, UR11, UR10, 0xc ;  /* 0x0000000a0b0b7291 */ /* 0x000fc8000f8e603f */
[----:B------:R-:W-:-:S04]  /*1660*/  UIADD3 UR11, UR11, 0x200, URZ ;  /* 0x000002000b0b7890 */ /* 0x000fc8000fffe03f */
[----:B------:R-:W-:-:S04]  /*1670*/  USHF.R.U32.HI UR11, URZ, 0x4, UR11 ;  /* 0x000000043f0b7899 */ /* 0x000fc8000801160b */
[----:B------:R-:W-:Y:S01]  /*1680*/  ULOP3.LUT UR11, UR11, 0x3fff, URZ, 0xc0, !UPT ;  /* 0x00003fff0b0b7892 */ /* 0x000fe2000f8ec03f */
[----:B------:R-:W-:Y:S11]  /*1690*/  @!P1 BRA `(.L_x_18) ;  /* 0x0000000400709947 */ /* 0x000ff60003800000 */
[----:B------:R-:W-:-:S13]  /*16a0*/  ISETP.NE.AND P2, PT, R81, 0x3, PT ;  /* 0x000000035100780c */ /* 0x000fda0003f45270 */
[----:B------:R-:W-:Y:S05]  /*16b0*/  @!P2 BRA `(.L_x_19) ;  /* 0x000000000004a947 */ /* 0x000fea0003800000 */
[----:B------:R-:W-:Y:S01]  /*16c0*/  BPT.TRAP 0x1 ;  /* 0x000000040000795c */ /* 0x000fe20000300000 */
.L_x_19:
[----:B------:R-:W-:Y:S01]  /*16d0*/  ULEA UR6, UR5, UR10, 0x3 ;  /* 0x0000000a05067291 */ /* 0x000fe2000f8e183f */
[----:B------:R-:W-:-:S05]  /*16e0*/  IMAD.U32 R8, RZ, RZ, UR4 ;  /* 0x00000004ff087e24 */ /* 0x000fca000f8e00ff */
[----:B------:R-:W-:-:S04]  /*16f0*/  SHF.L.U32 R8, R8, 0x1f, RZ ;  /* 0x0000001f08087819 */ /* 0x000fc800000006ff */
[----:B------:R0:W1:Y:S01]  /*1700*/  SYNCS.PHASECHK.TRANS64.TRYWAIT P1, [UR6], R8 ;  /* 0x00000008ff0075a7 */ /* 0x0000620008020146 */
[----:B------:R-:W-:Y:S05]  /*1710*/  @!P2 BRA `(.L_x_20) ;  /* 0x000000000004a947 */ /* 0x000fea0003800000 */
[----:B------:R-:W-:Y:S01]  /*1720*/  BPT.TRAP 0x1 ;  /* 0x000000040000795c */ /* 0x000fe20000300000 */
.L_x_20:
[----:B-1----:R-:W-:Y:S05]  /*1730*/  @P1 BRA `(.L_x_21) ;  /* 0x0000000000081947 */ /* 0x002fea0003800000 */
[----:B------:R-:W1:Y:S02]  /*1740*/  SYNCS.PHASECHK.TRANS64.TRYWAIT P1, [UR6], R8 ;  /* 0x00000008ff0075a7 */ /* 0x000e640008020146 */
[----:B-1----:R-:W-:Y:S05]  /*1750*/  @!P1 BRA `(.L_x_22) ;  /* 0x0000005c000c9947 */ /* 0x002fea0003800000 */
.L_x_21:
[----:B------:R-:W-:Y:S01]  /*1760*/  UIADD3 UR6, UR10, 0x24200, URZ ;  /* 0x000242000a067890 */ /* 0x000fe2000fffe03f */
[----:B------:R-:W-:Y:S01]  /*1770*/  WARPGROUP.ARRIVE ;  /* 0x00000000000079c5 */ /* 0x000fe20000000000 */
[----:B------:R-:W-:Y:S01]  /*1780*/  ULOP3.LUT UR12, UR11, 0x10000, URZ, 0xfc, !UPT ;  /* 0x000100000b0c7892 */ /* 0x000fe2000f8efc3f */
[----:B------:R-:W-:Y:S01]  /*1790*/  CS2R R14, SRZ ;  /* 0x00000000000e7805 */ /* 0x000fe2000001ff00 */
[----:B------:R-:W-:Y:S01]  /*17a0*/  USHF.R.U32.HI UR6, URZ, 0x4, UR6 ;  /* 0x000000043f067899 */ /* 0x000fe20008011606 */
[----:B------:R-:W-:Y:S01]  /*17b0*/  CS2R R16, SRZ ;  /* 0x0000000000107805 */ /* 0x000fe2000001ff00 */
[----:B------:R-:W-:Y:S01]  /*17c0*/  ULEA UR12, UR5, UR12, 0x9 ;  /* 0x0000000c050c7291 */ /* 0x000fe2000f8e483f */
[----:B------:R-:W-:Y:S01]  /*17d0*/  CS2R R18, SRZ ;  /* 0x0000000000127805 */ /* 0x000fe2000001ff00 */
[----:B------:R-:W-:Y:S01]  /*17e0*/  ULOP3.LUT UR6, UR6, 0x3fff, URZ, 0xc0, !UPT ;  /* 0x00003fff06067892 */ /* 0x000fe2000f8ec03f */
[----:B------:R-:W-:Y:S01]  /*17f0*/  CS2R R20, SRZ ;  /* 0x0000000000147805 */ /* 0x000fe2000001ff00 */
[----:B------:R-:W-:Y:S01]  /*1800*/  UMOV UR13, 0x80000020 ;  /* 0x80000020000d7882 */ /* 0x000fe20000000000 */
[----:B------:R-:W-:Y:S01]  /*1810*/  UMOV UR15, 0x80000020 ;  /* 0x80000020000f7882 */ /* 0x000fe20000000000 */
[----:B------:R-:W-:Y:S01]  /*1820*/  ULOP3.LUT UR6, UR6, 0x10000, URZ, 0xfc, !UPT ;  /* 0x0001000006067892 */ /* 0x000fe2000f8efc3f */
[----:B------:R-:W-:Y:S01]  /*1830*/  CS2R R56, SRZ ;  /* 0x0000000000387805 */ /* 0x000fe2000001ff00 */
[----:B------:R-:W-:Y:S01]  /*1840*/  ULDC UR7, c[0x0][0x50c] ;  /* 0x0001430000077ab9 */ /* 0x000fe20000000800 */
[----:B------:R-:W-:Y:S01]  /*1850*/  CS2R R58, SRZ ;  /* 0x00000000003a7805 */ /* 0x000fe2000001ff00 */
[----:B------:R-:W-:Y:S01]  /*1860*/  ULEA UR14, UR5, UR6, 0x8 ;  /* 0x00000006050e7291 */ /* 0x000fe2000f8e403f */
[----:B------:R-:W-:Y:S01]  /*1870*/  CS2R R60, SRZ ;  /* 0x00000000003c7805 */ /* 0x000fe2000001ff00 */
[----:B------:R-:W-:Y:S01]  /*1880*/  UISETP.NE.AND UP0, UPT, UR7, 0x2, UPT ;  /* 0x000000020700788c */ /* 0x000fe2000bf05270 */
[----:B------:R-:W-:Y:S01]  /*1890*/  CS2R R62, SRZ ;  /* 0x00000000003e7805 */ /* 0x000fe2000001ff00 */
[----:B------:R-:W-:Y:S01]  /*18a0*/  UMOV UR6, 0x2 ;  /* 0x0000000200067882 */ /* 0x000fe20000000000 */
[----:B------:R-:W-:Y:S01]  /*18b0*/  CS2R R64, SRZ ;  /* 0x0000000000407805 */ /* 0x000fe2000001ff00 */
[----:B------:R-:W-:Y:S01]  /*18c0*/  USEL UR7, URZ, 0x1, UP0 ;  /* 0x000000013f077887 */ /* 0x000fe20008000000 */
[----:B------:R-:W-:-:S02]  /*18d0*/  CS2R R66, SRZ ;  /* 0x0000000000427805 */ /* 0x000fc4000001ff00 */
[----:B------:R-:W-:Y:S01]  /*18e0*/  CS2R R68, SRZ ;  /* 0x0000000000447805 */ /* 0x000fe2000001ff00 */
[----:B------:R-:W-:Y:S01]  /*18f0*/  QGMMA.64x64x32.F32.E4M3.E4M3 R24, gdesc[UR12], RZ, !UPT ;  /* 0x00e000000c1879f3 */ /* 0x000fe2000c7008ff */
[----:B------:R-:W-:Y:S01]  /*1900*/  UIADD3 UR12, UR12, 0x2, URZ ;  /* 0x000000020c0c7890 */ /* 0x000fe2000fffe03f */
[----:B------:R-:W-:Y:S01]  /*1910*/  IMAD.MOV.U32 R70, RZ, RZ, RZ ;  /* 0x000000ffff467224 */ /* 0x000fe200078e00ff */
[----:B------:R-:W-:Y:S01]  /*1920*/  ISETP.NE.AND P1, PT, RZ, UR7, PT ;  /* 0x00000007ff007c0c */ /* 0x000fe2000bf25270 */
[----:B------:R-:W-:Y:S01]  /*1930*/  UIADD3 UR14, UR14, 0x2, URZ ;  /* 0x000000020e0e7890 */ /* 0x000fe2000fffe03f */
[----:B------:R-:W-:Y:S01]  /*1940*/  CS2R R72, SRZ ;  /* 0x0000000000487805 */ /* 0x000fe2000001ff00 */
[----:B------:R-:W-:Y:S01]  /*1950*/  UMOV UR13, 0x80000020 ;  /* 0x80000020000d7882 */ /* 0x000fe20000000000 */
[----:B------:R-:W-:Y:S01]  /*1960*/  UMOV UR15, 0x80000020 ;  /* 0x80000020000f7882 */ /* 0x000fe20000000000 */
[----:B------:R-:W-:Y:S02]  /*1970*/  CS2R R74, SRZ ;  /* 0x00000000004a7805 */ /* 0x000fe4000001ff00 */
[----:B------:R-:W-:-:S02]  /*1980*/  CS2R R76, SRZ ;  /* 0x00000000004c7805 */ /* 0x000fc4000001ff00 */
[----:B------:R-:W-:Y:S01]  /*1990*/  CS2R R78, SRZ ;  /* 0x00000000004e7805 */ /* 0x000fe2000001ff00 */
[----:B------:R-:W-:Y:S01]  /*19a0*/  IMAD.MOV.U32 R80, RZ, RZ, RZ ;  /* 0x000000ffff507224 */ /* 0x000fe200078e00ff */
[----:B------:R-:W-:Y:S02]  /*19b0*/  QGMMA.64x64x32.F32.E4M3.E4M3 R24, gdesc[UR12], R24, gsb0 ;  /* 0x00e000000c1879f3 */ /* 0x000fe40008000818 */
[----:B------:R-:W-:Y:S05]  /*19c0*/  @!P1 BRA `(.L_x_23) ;  /* 0x0000000000889947 */ /* 0x000fea0003800000 */
[----:B------:R-:W-:Y:S02]  /*19d0*/  WARPGROUP.DEPBAR.LE gsb0, 0x0 ;  /* 0x00008000000079c5 */ /* 0x000fe40000010000 */
[----:B------:R-:W-:-:S01]  /*19e0*/  FADD R79, RZ, R24 ;  /* 0x00000018ff4f7221 */ /* 0x000fc20000000000 */
[----:B------:R-:W-:Y:S01]  /*19f0*/  FADD R80, RZ, R25 ;  /* 0x00000019ff507221 */ /* 0x000fe20000000000 */
        /* <DEDUP_REMOVED lines=30> */
[----:B------:R-:W-:-:S06]  /*1be0*/  UMOV UR6, URZ ;  /* 0x0000003f00067c82 */ /* 0x000fcc0008000000 */
.L_x_23:
[----:B------:R-:W-:-:S04]  /*1bf0*/  UIADD3 UR18, UR5, 0x1, URZ ;  /* 0x0000000105127890 */ /* 0x000fc8000fffe03f */
[----:B------:R-:W-:-:S04]  /*1c00*/  UISETP.NE.AND UP0, UPT, UR18, 0x12, UPT ;  /* 0x000000121200788c */ /* 0x000fc8000bf05270 */
[----:B------:R-:W-:Y:S02]  /*1c10*/  USEL UR8, URZ, 0x1, UP0 ;  /* 0x000000013f087887 */ /* 0x000fe40008000000 */
[----:B------:R-:W-:Y:S02]  /*1c20*/  USEL UR18, UR18, URZ, UP0 ;  /* 0x0000003f12127287 */ /* 0x000fe40008000000 */
[----:B------:R-:W-:-:S06]  /*1c30*/  ULOP3.LUT UR8, UR4, UR8, URZ, 0x3c, !UPT ;  /* 0x0000000804087292 */ /* 0x000fcc000f8e3c3f */
[----:B------:R-:W-:Y:S01]  /*1c40*/  IMAD.U32 R22, RZ, RZ, UR8 ;  /* 0x00000008ff167e24 */ /* 0x000fe2000f8e00ff */
[----:B------:R-:W-:-:S06]  /*1c50*/  UMOV UR8, 0x1 ;  /* 0x0000000100087882 */ /* 0x000fcc0000000000 */
.L_x_18:
[----:B------:R-:W-:-:S04]  /*1c60*/  UISETP.LT.AND UP0, UPT, UR9, 0x1, UPT ;  /* 0x000000010900788c */ /* 0x000fc8000bf01270 */
[----:B------:R-:W-:-:S04]  /*1c70*/  USEL UR12, UR9, 0x1, UP0 ;  /* 0x00000001090c7887 */ /* 0x000fc80008000000 */
[----:B------:R-:W-:-:S04]  /*1c80*/  UIADD3 UR12, UR9, -UR12, URZ ;  /* 0x8000000c090c7290 */ /* 0x000fc8000fffe03f */
[----:B------:R-:W-:-:S06]  /*1c90*/  UISETP.GE.AND UP0, UPT, UR12, 0x1, UPT ;  /* 0x000000010c00788c */ /* 0x000fcc000bf06270 */
[----:B------:R-:W-:-:S13]  /*1ca0*/  PLOP3.LUT P1, PT, PT, PT, UP0, 0x80, 0x0 ;  /* 0x000000000000781c */ /* 0x000fda0003f2f008 */
[----:B------:R-:W-:Y:S05]  /*1cb0*/  @!P1 BRA `(.L_x_24) ;  /* 0x0000000400849947 */ /* 0x000fea0003800000 */
[----:B01----:R-:W-:Y:S01]  /*1cc0*/  IMAD.U32 R8, RZ, RZ, UR12 ;  /* 0x0000000cff087e24 */ /* 0x003fe2000f8e00ff */
[----:B------:R-:W-:Y:S01]  /*1cd0*/  ULDC UR19, c[0x0][0x50c] ;  /* 0x0001430000137ab9 */ /* 0x000fe20000000800 */
[----:B------:R-:W-:-:S07]  /*1ce0*/  IMAD.U32 R9, RZ, RZ, UR5 ;  /* 0x00000005ff097e24 */ /* 0x000fce000f8e00ff */
.L_x_32:
[----:B------:R-:W-:-:S13]  /*1cf0*/  ISETP.NE.AND P2, PT, R81, 0x3, PT ;  /* 0x000000035100780c */ /* 0x000fda0003f45270 */
[----:B0-----:R-:W-:Y:S05]  /*1d00*/  @!P2 BRA `(.L_x_25) ;  /* 0x000000000004a947 */ /* 0x001fea0003800000 */
[----:B------:R-:W-:Y:S01]  /*1d10*/  BPT.TRAP 0x1 ;  /* 0x000000040000795c */ /* 0x000fe20000300000 */
.L_x_25:
[----:B------:R-:W0:Y:S01]  /*1d20*/  S2UR UR12, SR_CgaCtaId ;  /* 0x00000000000c79c3 */ /* 0x000e220000008800 */
[----:B------:R-:W-:Y:S01]  /*1d30*/  UMOV UR10, 0x400 ;  /* 0x00000400000a7882 */ /* 0x000fe20000000000 */
[----:B------:R-:W-:Y:S01]  /*1d40*/  SHF.L.U32 R10, R22, 0x1f, RZ ;  /* 0x0000001f160a7819 */ /* 0x000fe200000006ff */
[----:B0-----:R-:W-:-:S04]  /*1d50*/  ULEA UR10, UR12, UR10, 0x18 ;  /* 0x0000000a0c0a7291 */ /* 0x001fc8000f8ec03f */
[----:B------:R-:W-:-:S09]  /*1d60*/  ULEA UR12, UR18, UR10, 0x3 ;  /* 0x0000000a120c7291 */ /* 0x000fd2000f8e183f */
[----:B------:R0:W1:Y:S01]  /*1d70*/  SYNCS.PHASECHK.TRANS64.TRYWAIT P1, [UR12], R10 ;  /* 0x0000000aff0075a7 */ /* 0x000062000802014c */
[----:B------:R-:W-:Y:S05]  /*1d80*/  @!P2 BRA `(.L_x_26) ;  /* 0x000000000004a947 */ /* 0x000fea0003800000 */
[----:B------:R-:W-:Y:S01]  /*1d90*/  BPT.TRAP 0x1 ;  /* 0x000000040000795c */ /* 0x000fe20000300000 */
.L_x_26:
[----:B-1----:R-:W-:Y:S05]  /*1da0*/  @P1 BRA `(.L_x_27) ;  /* 0x0000000000081947 */ /* 0x002fea0003800000 */
[----:B------:R-:W1:Y:S02]  /*1db0*/  SYNCS.PHASECHK.TRANS64.TRYWAIT P1, [UR12], R10 ;  /* 0x0000000aff0075a7 */ /* 0x000e64000802014c */
[----:B-1----:R-:W-:Y:S05]  /*1dc0*/  @!P1 BRA `(.L_x_28) ;  /* 0x0000005400889947 */ /* 0x002fea0003800000 */
.L_x_27:
[----:B------:R-:W-:Y:S01]  /*1dd0*/  UIADD3 UR12, UR10, 0x24200, URZ ;  /* 0x000242000a0c7890 */ /* 0x000fe2000fffe03f */
[----:B------:R-:W-:Y:S01]  /*1de0*/  WARPGROUP.ARRIVE ;  /* 0x00000000000079c5 */ /* 0x000fe20000000000 */
[----:B------:R-:W-:Y:S02]  /*1df0*/  UISETP.NE.AND UP0, UPT, UR7, URZ, UPT ;  /* 0x0000003f0700728c */ /* 0x000fe4000bf05270 */
[----:B------:R-:W-:Y:S02]  /*1e00*/  USHF.R.U32.HI UR12, URZ, 0x4, UR12 ;  /* 0x000000043f0c7899 */ /* 0x000fe4000801160c */
[----:B------:R-:W-:Y:S02]  /*1e10*/  USEL UR8, UR8, URZ, !UP0 ;  /* 0x0000003f08087287 */ /* 0x000fe4000c000000 */
[----:B------:R-:W-:Y:S02]  /*1e20*/  ULOP3.LUT UR7, UR12, 0x3fff, URZ, 0xc0, !UPT ;  /* 0x00003fff0c077892 */ /* 0x000fe4000f8ec03f */
[----:B------:R-:W-:-:S02]  /*1e30*/  ULOP3.LUT UR12, UR11, 0x10000, URZ, 0xfc, !UPT ;  /* 0x000100000b0c7892 */ /* 0x000fc4000f8efc3f */
[----:B------:R-:W-:Y:S02]  /*1e40*/  ULOP3.LUT UR7, UR7, 0x10000, URZ, 0xfc, !UPT ;  /* 0x0001000007077892 */ /* 0x000fe4000f8efc3f */
[----:B------:R-:W-:Y:S02]  /*1e50*/  UISETP.NE.U32.AND UP0, UPT, UR8, URZ, UPT ;  /* 0x0000003f0800728c */ /* 0x000fe4000bf05070 */
[----:B------:R-:W-:Y:S02]  /*1e60*/  ULEA UR12, UR18, UR12, 0x9 ;  /* 0x0000000c120c7291 */ /* 0x000fe4000f8e483f */
[----:B------:R-:W-:Y:S01]  /*1e70*/  ULEA UR14, UR18, UR7, 0x8 ;  /* 0x00000007120e7291 */ /* 0x000fe2000f8e403f */
[----:B------:R-:W-:Y:S01]  /*1e80*/  UMOV UR13, 0x80000020 ;  /* 0x80000020000d7882 */ /* 0x000fe20000000000 */
[----:B------:R-:W-:Y:S01]  /*1e90*/  UMOV UR15, 0x80000020 ;  /* 0x80000020000f7882 */ /* 0x000fe20000000000 */
[----:B------:R-:W-:-:S06]  /*1ea0*/  UIADD3 UR6, UR6, 0x2, URZ ;  /* 0x0000000206067890 */ /* 0x000fcc000fffe03f */
[----:B------:R-:W-:Y:S01]  /*1eb0*/  QGMMA.64x64x32.F32.E4M3.E4M3 R24, gdesc[UR12], R24, UP0 ;  /* 0x00e000000c1879f3 */ /* 0x000fe2000bf00818 */
[----:B------:R-:W-:Y:S02]  /*1ec0*/  UIADD3 UR12, UR12, 0x2, URZ ;  /* 0x000000020c0c7890 */ /* 0x000fe4000fffe03f */
[----:B------:R-:W-:Y:S01]  /*1ed0*/  UIADD3 UR14, UR14, 0x2, URZ ;  /* 0x000000020e0e7890 */ /* 0x000fe2000fffe03f */
[----:B------:R-:W-:Y:S01]  /*1ee0*/  UMOV UR13, 0x80000020 ;  /* 0x80000020000d7882 */ /* 0x000fe20000000000 */
[----:B------:R-:W-:Y:S01]  /*1ef0*/  UMOV UR15, 0x80000020 ;  /* 0x80000020000f7882 */ /* 0x000fe20000000000 */
[----:B------:R-:W-:-:S04]  /*1f00*/  UISETP.NE.AND UP0, UPT, UR6, UR19, UPT ;  /* 0x000000130600728c */ /* 0x000fc8000bf05270 */
[----:B------:R-:W-:-:S06]  /*1f10*/  USEL UR7, URZ, 0x1, UP0 ;  /* 0x000000013f077887 */ /* 0x000fcc0008000000 */
[----:B------:R-:W-:Y:S01]  /*1f20*/  ISETP.NE.AND P1, PT, RZ, UR7, PT ;  /* 0x00000007ff007c0c */ /* 0x000fe2000bf25270 */
[----:B------:R-:W-:Y:S03]  /*1f30*/  QGMMA.64x64x32.F32.E4M3.E4M3 R24, gdesc[UR12], R24, gsb0 ;  /* 0x00e000000c1879f3 */ /* 0x000fe60008000818 */
[----:B------:R-:W-:-:S09]  /*1f40*/  WARPGROUP.DEPBAR.LE gsb0, 0x1 ;  /* 0x00008000000079c5 */ /* 0x000fd20000010100 */
[----:B------:R-:W-:Y:S05]  /*1f50*/  @!P1 BRA `(.L_x_29) ;  /* 0x0000000000889947 */ /* 0x000fea0003800000 */
[----:B------:R-:W-:Y:S02]  /*1f60*/  WARPGROUP.DEPBAR.LE gsb0, 0x0 ;  /* 0x00008000000079c5 */ /* 0x000fe40000010000 */
[----:B------:R-:W-:-:S01]  /*1f70*/  FADD R79, R24, R79 ;  /* 0x0000004f184f7221 */ /* 0x000fc20000000000 */
[----:B------:R-:W-:Y:S01]  /*1f80*/  FADD R80, R25, R80 ;  /* 0x0000005019507221 */ /* 0x000fe20000000000 */
        /* <DEDUP_REMOVED lines=30> */
[----:B------:R-:W-:-:S06]  /*2170*/  UMOV UR6, URZ ;  /* 0x0000003f00067c82 */ /* 0x000fcc0008000000 */
.L_x_29:
[----:B------:R-:W-:Y:S05]  /*2180*/  @!P2 BRA `(.L_x_30) ;  /* 0x000000000004a947 */ /* 0x000fea0003800000 */
[----:B------:R-:W-:Y:S01]  /*2190*/  BPT.TRAP 0x1 ;  /* 0x000000040000795c */ /* 0x000fe20000300000 */
.L_x_30:
[----:B01----:R-:W-:Y:S02]  /*21a0*/  @P0 LEA R10, R9, UR10, 0x3 ;  /* 0x0000000a090a0c11 */ /* 0x003fe4000f8e18ff */
[----:B------:R-:W-:-:S03]  /*21b0*/  ISETP.GT.U32.AND P1, PT, R2, 0x1, PT ;  /* 0x000000010200780c */ /* 0x000fc60003f24070 */
[----:B------:R-:W-:-:S05]  /*21c0*/  @P0 VIADD R13, R10, 0x90 ;  /* 0x000000900a0d0836 */ /* 0x000fca0000000000 */
[----:B------:R-:W-:-:S04]  /*21d0*/  @P0 PRMT R13, R6, 0x654, R13 ;  /* 0x00000654060d0816 */ /* 0x000fc8000000000d */
[----:B------:R0:W-:Y:S01]  /*21e0*/  @P0 SYNCS.ARRIVE.TRANS64.RED.A1T0 RZ, [R13+URZ], RZ ;  /* 0x000000ff0dff09a7 */ /* 0x0001e2000810043f */
[----:B------:R-:W-:Y:S05]  /*21f0*/  @P1 BRA `(.L_x_31) ;  /* 0x0000000000041947 */ /* 0x000fea0003800000 */
[----:B------:R-:W-:Y:S01]  /*2200*/  BPT.TRAP 0x1 ;  /* 0x000000040000795c */ /* 0x000fe20000300000 */
.L_x_31:
[----:B------:R-:W-:Y:S01]  /*2210*/  UIADD3 UR18, UR18, 0x1, URZ ;  /* 0x0000000112127890 */ /* 0x000fe2000fffe03f */
[C---:B------:R-:W-:Y:S01]  /*2220*/  ISETP.GT.AND P2, PT, R8.reuse, 0x1, PT ;  /* 0x000000010800780c */ /* 0x040fe20003f44270 */
[----:B------:R-:W-:Y:S02]  /*2230*/  VIADD R9, R9, 0x1 ;  /* 0x0000000109097836 */ /* 0x000fe40000000000 */
[----:B------:R-:W-:Y:S01]  /*2240*/  UISETP.NE.AND UP0, UPT, UR18, 0x12, UPT ;  /* 0x000000121200788c */ /* 0x000fe2000bf05270 */
[----:B------:R-:W-:Y:S02]  /*2250*/  VIADD R8, R8, 0xffffffff ;  /* 0xffffffff08087836 */ /* 0x000fe40000000000 */
[C---:B------:R-:W-:Y:S01]  /*2260*/  ISETP.NE.AND P1, PT, R9.reuse, 0x12, PT ;  /* 0x000000120900780c */ /* 0x040fe20003f25270 */
[----:B------:R-:W-:Y:S02]  /*2270*/  USEL UR8, URZ, 0x1, UP0 ;  /* 0x000000013f087887 */ /* 0x000fe40008000000 */
[----:B------:R-:W-:Y:S01]  /*2280*/  USEL UR18, UR18, URZ, UP0 ;  /* 0x0000003f12127287 */ /* 0x000fe20008000000 */
[----:B------:R-:W-:-:S03]  /*2290*/  SEL R9, R9, RZ, P1 ;  /* 0x000000ff09097207 */ /* 0x000fc60000800000 */
[----:B------:R-:W-:Y:S01]  /*22a0*/  LOP3.LUT R22, R22, UR8, RZ, 0x3c, !PT ;  /* 0x0000000816167c12 */ /* 0x000fe2000f8e3cff */
[----:B------:R-:W-:Y:S01]  /*22b0*/  UMOV UR8, 0x1 ;  /* 0x0000000100087882 */ /* 0x000fe20000000000 */
[----:B------:R-:W-:Y:S06]  /*22c0*/  @P2 BRA `(.L_x_32) ;  /* 0xfffffff800882947 */ /* 0x000fec000383ffff */
.L_x_24:
[----:B------:R-:W-:Y:S01]  /*22d0*/  UISETP.NE.AND UP0, UPT, UR6, URZ, UPT ;  /* 0x0000003f0600728c */ /* 0x000fe2000bf05270 */
[----:B01----:R-:W0:Y:S03]  /*22e0*/  LDC R8, c[0x0][0x28c] ;  /* 0x0000a300ff087b82 */ /* 0x003e260000000800 */
[----:B------:R-:W-:-:S06]  /*22f0*/  USEL UR6, URZ, 0x1, !UP0 ;  /* 0x000000013f067887 */ /* 0x000fcc000c000000 */
[----:B------:R-:W-:Y:S02]  /*2300*/  ISETP.NE.AND P1, PT, RZ, UR6, PT ;  /* 0x00000006ff007c0c */ /* 0x000fe4000bf25270 */
[----:B0-----:R-:W-:-:S11]  /*2310*/  ISETP.GE.AND P2, PT, R8, 0x1, PT ;  /* 0x000000010800780c */ /* 0x001fd60003f46270 */
[----:B------:R-:W-:Y:S05]  /*2320*/  @!P1 BRA `(.L_x_33) ;  /* 0x0000000000849947 */ /* 0x000fea0003800000 */
[----:B------:R-:W-:Y:S02]  /*2330*/  WARPGROUP.DEPBAR.LE gsb0, 0x0 ;  /* 0x00008000000079c5 */ /* 0x000fe40000010000 */
[----:B------:R-:W-:Y:S01]  /*2340*/  FADD R79, R24, R79 ;  /* 0x0000004f184f7221 */ /* 0x000fe20000000000 */
        /* <DEDUP_REMOVED lines=30> */
[----:B------:R-:W-:-:S07]  /*2530*/  FADD R14, R14, R55 ;  /* 0x000000370e0e7221 */ /* 0x000fce0000000000 */
.L_x_33:
[----:B------:R-:W-:Y:S02]  /*2540*/  WARPGROUP.DEPBAR.LE gsb0, 0x0 ;  /* 0x00008000000079c5 */ /* 0x000fe40000010000 */
[----:B------:R-:W-:Y:S05]  /*2550*/  @!P2 BRA `(.L_x_34) ;  /* 0x000000000050a947 */ /* 0x000fea0003800000 */
[----:B------:R-:W-:-:S13]  /*2560*/  ISETP.NE.AND P1, PT, R81, 0x3, PT ;  /* 0x000000035100780c */ /* 0x000fda0003f25270 */
[----:B------:R-:W-:Y:S05]  /*2570*/  @!P1 BRA `(.L_x_35) ;  /* 0x0000000000049947 */ /* 0x000fea0003800000 */
[----:B------:R-:W-:Y:S01]  /*2580*/  BPT.TRAP 0x1 ;  /* 0x000000040000795c */ /* 0x000fe20000300000 */
.L_x_35:
[----:B------:R-:W-:Y:S01]  /*2590*/  BSSY B0, `(.L_x_36) ;  /* 0x000000e000007945 */ /* 0x000fe20003800000 */
[----:B------:R-:W-:-:S03]  /*25a0*/  ISETP.GT.U32.AND P1, PT, R2, 0x1, PT ;  /* 0x000000010200780c */ /* 0x000fc60003f24070 */
[----:B------:R-:W-:Y:S10]  /*25b0*/  @!P0 BRA `(.L_x_37) ;  /* 0x00000000002c8947 */ /* 0x000ff40003800000 */
[----:B------:R-:W-:-:S04]  /*25c0*/  UISETP.LT.AND UP0, UPT, UR9, 0x1, UPT ;  /* 0x000000010900788c */ /* 0x000fc8000bf01270 */
[----:B------:R-:W-:-:S04]  /*25d0*/  USEL UR8, UR9, 0x1, UP0 ;  /* 0x0000000109087887 */ /* 0x000fc80008000000 */
[----:B------:R-:W-:-:S04]  /*25e0*/  UIADD3 UR8, UR5, UR9, -UR8 ;  /* 0x0000000905087290 */ /* 0x000fc8000fffe808 */
[----:B------:R-:W-:-:S04]  /*25f0*/  UIMAD.WIDE.U32 UR6, UR8, 0x38e38e39, URZ ;  /* 0x38e38e39080678a5 */ /* 0x000fc8000f8e003f */
[----:B------:R-:W-:-:S04]  /*2600*/  USHF.R.U32.HI UR6, URZ, 0x2, UR7 ;  /* 0x000000023f067899 */ /* 0x000fc80008011607 */
[----:B------:R-:W-:-:S04]  /*2610*/  UIMAD UR8, UR6, -0x12, UR8 ;  /* 0xffffffee060878a4 */ /* 0x000fc8000f8e0208 */
[----:B------:R-:W-:-:S04]  /*2620*/  ULEA UR8, UR8, UR10, 0x3 ;  /* 0x0000000a08087291 */ /* 0x000fc8000f8e183f */
[----:B------:R-:W-:-:S06]  /*2630*/  UIADD3 UR8, UR8, 0x90, URZ ;  /* 0x0000009008087890 */ /* 0x000fcc000fffe03f */
[----:B------:R-:W-:-:S05]  /*2640*/  IMAD.U32 R9, RZ, RZ, UR8 ;  /* 0x00000008ff097e24 */ /* 0x000fca000f8e00ff */
[----:B------:R-:W-:-:S04]  /*2650*/  PRMT R8, R6, 0x654, R9 ;  /* 0x0000065406087816 */ /* 0x000fc80000000009 */
[----:B------:R0:W-:Y:S03]  /*2660*/  SYNCS.ARRIVE.TRANS64.RED.A1T0 RZ, [R8+URZ], RZ ;  /* 0x000000ff08ff79a7 */ /* 0x0001e6000810043f */
.L_x_37:
[----:B------:R-:W-:Y:S05]  /*2670*/  BSYNC B0 ;  /* 0x0000000000007941 */ /* 0x000fea0003800000 */
.L_x_36:
[----:B------:R-:W-:Y:S05]  /*2680*/  @P1 BRA `(.L_x_34) ;  /* 0x0000000000041947 */ /* 0x000fea0003800000 */
[----:B------:R-:W-:Y:S01]  /*2690*/  BPT.TRAP 0x1 ;  /* 0x000000040000795c */ /* 0x000fe20000300000 */
.L_x_34:
[----:B------:R-:W1:Y:S01]  /*26a0*/  LDC R22, c[0x0][0x288] ;  /* 0x0000a200ff167b82 */ /* 0x000e620000000800 */
[--C-:B0-----:R-:W-:Y:S01]  /*26b0*/  SHF.R.U32.HI R8, RZ, 0x2, R0.reuse ;  /* 0x00000002ff087819 */ /* 0x101fe20000011600 */
[----:B------:R-:W-:Y:S01]  /*26c0*/  IMAD.SHL.U32 R27, R12, 0x40, RZ ;  /* 0x000000400c1b7824 */ /* 0x000fe200078e00ff */
[----:B------:R-:W-:Y:S01]  /*26d0*/  SHF.R.U32.HI R13, RZ, 0x7, R0 ;  /* 0x00000007ff0d7819 */ /* 0x000fe20000011600 */
[----:B------:R-:W-:Y:S01]  /*26e0*/  UIADD3 UR5, UR9, UR5, URZ ;  /* 0x0000000509057290 */ /* 0x000fe2000fffe03f */
[----:B------:R-:W-:Y:S01]  /*26f0*/  LOP3.LUT R9, R8, 0x7, RZ, 0xc0, !PT ;  /* 0x0000000708097812 */ /* 0x000fe200078ec0ff */
[C---:B------:R-:W-:Y:S01]  /*2700*/  IMAD.SHL.U32 R12, R0.reuse, 0x2, RZ ;  /* 0x00000002000c7824 */ /* 0x040fe200078e00ff */
[----:B------:R-:W-:Y:S01]  /*2710*/  LOP3.LUT R8, R13, 0x1, RZ, 0xc0, !PT ;  /* 0x000000010d087812 */ /* 0x000fe200078ec0ff */
[----:B------:R-:W-:Y:S01]  /*2720*/  UISETP.GT.U32.AND UP0, UPT, UR5, 0x11, UPT ;  /* 0x000000110500788c */ /* 0x000fe2000bf04070 */
[C---:B------:R-:W-:Y:S01]  /*2730*/  LOP3.LUT R13, R0.reuse, 0x3, RZ, 0xc0, !PT ;  /* 0x00000003000d7812 */ /* 0x040fe200078ec0ff */
[----:B------:R-:W-:Y:S01]  /*2740*/  ULDC UR12, c[0x0][0x284] ;  /* 0x0000a100000c7ab9 */ /* 0x000fe20000000800 */
[----:B------:R-:W-:Y:S01]  /*2750*/  LOP3.LUT R10, R0, 0x60, RZ, 0xc0, !PT ;  /* 0x00000060000a7812 */ /* 0x000fe200078ec0ff */
[----:B------:R-:W-:Y:S01]  /*2760*/  UISETP.LT.U32.AND UP0, UPT, UR9, 0x12, UP0 ;  /* 0x000000120900788c */ /* 0x000fe20008701070 */
[----:B------:R-:W-:Y:S01]  /*2770*/  SHF.R.S32.HI R30, RZ, 0x1f, R71 ;  /* 0x0000001fff1e7819 */ /* 0x000fe20000011447 */
[----:B------:R-:W-:Y:S01]  /*2780*/  UISETP.GE.U32.AND UP1, UPT, UR9, 0x12, UPT ;  /* 0x000000120900788c */ /* 0x000fe2000bf26070 */
[----:B------:R-:W-:Y:S01]  /*2790*/  SHF.R.U32.HI R10, RZ, 0x1, R10 ;  /* 0x00000001ff0a7819 */ /* 0x000fe2000001160a */
[----:B------:R-:W-:Y:S01]  /*27a0*/  ULDC.64 UR10, c[0x0][0x5d0] ;  /* 0x00017400000a7ab9 */ /* 0x000fe20000000a00 */
[----:B------:R-:W-:Y:S01]  /*27b0*/  LOP3.LUT R12, R27, 0x6, R12, 0xf8, !PT ;  /* 0x000000061b0c7812 */ /* 0x000fe200078ef80c */
[----:B------:R-:W-:Y:S01]  /*27c0*/  UIMAD.WIDE.U32 UR6, UR5, 0x38e38e39, URZ ;  /* 0x38e38e39050678a5 */ /* 0x000fe2000f8e003f */
[--C-:B------:R-:W-:Y:S01]  /*27d0*/  IADD3 R25, RZ, -R10, -R9.reuse ;  /* 0x8000000aff197210 */ /* 0x100fe20007ffe809 */
[----:B------:R-:W-:Y:S01]  /*27e0*/  USEL UR8, URZ, 0x1, !UP0 ;  /* 0x000000013f087887 */ /* 0x000fe2000c000000 */
[----:B------:R-:W-:Y:S01]  /*27f0*/  IMAD.SHL.U32 R24, R8, 0x40, RZ ;  /* 0x0000004008187824 */ /* 0x000fe200078e00ff */
[----:B------:R-:W-:Y:S01]  /*2800*/  USHF.R.U32.HI UR6, URZ, 0x2, UR7 ;  /* 0x000000023f067899 */ /* 0x000fe20008011607 */
[----:B------:R-:W-:Y:S01]  /*2810*/  IMAD.WIDE R28, R11, 0x80, RZ ;  /* 0x000000800b1c7825 */ /* 0x000fe200078e02ff */
[----:B-1----:R-:W-:Y:S01]  /*2820*/  ISETP.GE.AND P1, PT, R27, R22, PT ;  /* 0x000000161b00720c */ /* 0x002fe20003f26270 */
[----:B------:R-:W-:Y:S01]  /*2830*/  ULOP3.LUT UR4, UR4, UR8, URZ, 0x3c, !UPT ;  /* 0x0000000804047292 */ /* 0x000fe2000f8e3c3f */
[----:B------:R-:W-:Y:S01]  /*2840*/  LOP3.LUT R23, R24, 0x40, R9, 0xe2, !PT ;  /* 0x0000004018177812 */ /* 0x000fe200078ee209 */
[----:B------:R-:W-:Y:S01]  /*2850*/  IMAD R26, R13, -0x2, R22 ;  /* 0xfffffffe0d1a7824 */ /* 0x000fe200078e0216 */
[----:B------:R-:W-:Y:S01]  /*2860*/  SHF.R.S32.HI R13, RZ, 0x1f, R12 ;  /* 0x0000001fff0d7819 */ /* 0x000fe2000001140c */
[----:B------:R-:W-:Y:S01]  /*2870*/  IMAD.SHL.U32 R22, R11, 0x80, RZ ;  /* 0x000000800b167824 */ /* 0x000fe200078e00ff */
[----:B------:R-:W-:Y:S01]  /*2880*/  UIMAD UR5, UR6, -0x12, UR5 ;  /* 0xffffffee060578a4 */ /* 0x000fe2000f8e0205 */
[----:B------:R-:W-:Y:S01]  /*2890*/  IMAD R25, R8, -0x40, R25 ;  /* 0xffffffc008197824 */ /* 0x000fe200078e0219 */
[----:B------:R-:W-:Y:S01]  /*28a0*/  @UP1 ULOP3.LUT UR4, UR4, 0x1, UR6, 0x78, !UPT ;  /* 0x0000000104041892 */ /* 0x000fe2000f8e7806 */
[----:B------:R-:W-:Y:S01]  /*28b0*/  IMAD R8, R30, UR10, RZ ;  /* 0x0000000a1e087c24 */ /* 0x000fe2000f8e02ff */
[----:B------:R-:W-:Y:S01]  /*28c0*/  ISETP.GE.OR P1, PT, R22, UR12, P1 ;  /* 0x0000000c16007c0c */ /* 0x000fe20008f26670 */
[----:B------:R-:W-:Y:S01]  /*28d0*/  IMAD.IADD R26, R26, 0x1, -R27 ;  /* 0x000000011a1a7824 */ /* 0x000fe200078e0a1b */
[----:B------:R-:W-:Y:S01]  /*28e0*/  IADD3 R25, -R22, UR12, R25 ;  /* 0x0000000c16197c10 */ /* 0x000fe2000fffe119 */
[C---:B------:R-:W-:Y:S01]  /*28f0*/  IMAD R11, R71.reuse, UR11, R8 ;  /* 0x0000000b470b7c24 */ /* 0x040fe2000f8e0208 */
[----:B------:R-:W-:Y:S01]  /*2900*/  LOP3.LUT R31, R28, R23, R10, 0xfe, !PT ;  /* 0x000000171c1f7212 */ /* 0x000fe200078efe0a */
[----:B------:R-:W-:-:S04]  /*2910*/  IMAD.WIDE.U32 R8, R71, UR10, R12 ;  /* 0x0000000a47087c25 */ /* 0x000fc8000f8e000c */
[----:B------:R-:W-:Y:S02]  /*2920*/  IMAD.IADD R9, R9, 0x1, R11 ;  /* 0x0000000109097824 */ /* 0x000fe400078e020b */
[----:B------:R-:W-:Y:S02]  /*2930*/  IMAD.MOV.U32 R24, RZ, RZ, -0x1 ;  /* 0xffffffffff187424 */ /* 0x000fe400078e00ff */
[----:B------:R-:W-:Y:S05]  /*2940*/  @P1 BRA `(.L_x_38) ;  /* 0x0000002400941947 */ /* 0x000fea0003800000 */
[----:B------:R-:W0:Y:S01]  /*2950*/  LDC.64 R22, c[0x0][0x5c8] ;  /* 0x00017200ff167b82 */ /* 0x000e220000000a00 */
[----:B------:R-:W-:Y:S01]  /*2960*/  ULDC.64 UR6, c[0x0][0x5c0] ;  /* 0x0001700000067ab9 */ /* 0x000fe20000000a00 */
[----:B------:R-:W-:Y:S01]  /*2970*/  BSSY B0, `(.L_x_38) ;  /* 0x0000262000007945 */ /* 0x000fe20003800000 */
[-C--:B0-----:R-:W-:Y:S02]  /*2980*/  IMAD R10, R29, R22.reuse, RZ ;  /* 0x000000161d0a7224 */ /* 0x081fe400078e02ff */
[----:B------:R-:W-:-:S04]  /*2990*/  IMAD.WIDE.U32 R8, R31, R22, R8 ;  /* 0x000000161f087225 */ /* 0x000fc800078e0008 */
[----:B------:R-:W-:Y:S01]  /*29a0*/  IMAD R11, R31, R23, R10 ;  /* 0x000000171f0b7224 */ /* 0x000fe200078e020a */
[----:B------:R-:W-:Y:S02]  /*29b0*/  LEA R10, P1, R22, R8, 0x3 ;  /* 0x00000008160a7211 */ /* 0x000fe400078218ff */
[----:B------:R-:W-:Y:S01]  /*29c0*/  IADD3 R8, P2, R8, UR6, RZ ;  /* 0x0000000608087c10 */ /* 0x000fe2000ff5e0ff */
[----:B------:R-:W-:Y:S01]  /*29d0*/  IMAD.IADD R9, R9, 0x1, R11 ;  /* 0x0000000109097824 */ /* 0x000fe200078e020b */
[----:B------:R-:W-:-:S04]  /*29e0*/  IADD3 R10, P3, R10, UR6, RZ ;  /* 0x000000060a0a7c10 */ /* 0x000fc8000ff7e0ff */
[----:B------:R-:W-:Y:S02]  /*29f0*/  LEA.HI.X R11, R22, R9, R23, 0x3, P1 ;  /* 0x00000009160b7211 */ /* 0x000fe400008f1c17 */
[----:B---3-5:R-:W-:Y:S02]  /*2a00*/  FSETP.NEU.AND P1, PT, R7, RZ, PT ;  /* 0x000000ff0700720b */ /* 0x028fe40003f2d000 */
[----:B------:R-:W-:Y:S02]  /*2a10*/  IADD3.X R9, R9, UR7, RZ, P2, !PT ;  /* 0x0000000709097c10 */ /* 0x000fe400097fe4ff */
[----:B------:R-:W-:-:S09]  /*2a20*/  IADD3.X R11, R11, UR7, RZ, P3, !PT ;  /* 0x000000070b0b7c10 */ /* 0x000fd20009ffe4ff */
[----:B------:R-:W-:Y:S05]  /*2a30*/  @!P1 BRA `(.L_x_39) ;  /* 0x0000001c00149947 */ /* 0x000fea0003800000 */
[----:B------:R-:W-:Y:S01]  /*2a40*/  ULDC.64 UR6, c[0x0][0x5b8] ;  /* 0x00016e0000067ab9 */ /* 0x000fe20000000a00 */
[----:B------:R-:W-:Y:S01]  /*2a50*/  ISETP.GE.AND P2, PT, R26, 0x1, PT ;  /* 0x000000011a00780c */ /* 0x000fe20003f46270 */
[----:B------:R-:W-:Y:S01]  /*2a60*/  IMAD R30, R30, UR6, RZ ;  /* 0x000000061e1e7c24 */ /* 0x000fe2000f8e02ff */
[----:B------:R-:W-:Y:S01]  /*2a70*/  ULDC.64 UR10, c[0x0][0x5a8] ;  /* 0x00016a00000a7ab9 */ /* 0x000fe20000000a00 */
[----:B------:R-:W-:Y:S01]  /*2a80*/  IMAD.WIDE.U32 R22, R71, UR6, R12 ;  /* 0x0000000647167c25 */ /* 0x000fe2000f8e000c */
[----:B------:R-:W-:Y:S01]  /*2a90*/  ISETP.LT.OR P5, PT, R25, 0x1, !P2 ;  /* 0x000000011900780c */ /* 0x000fe200057a1670 */
[----:B------:R-:W-:Y:S02]  /*2aa0*/  BSSY B1, `(.L_x_40) ;  /* 0x000000c000017945 */ /* 0x000fe40003800000 */
[----:B------:R-:W-:Y:S01]  /*2ab0*/  IMAD R71, R71, UR7, R30 ;  /* 0x0000000747477c24 */ /* 0x000fe2000f8e021e */
[----:B------:R-:W-:Y:S02]  /*2ac0*/  ULDC.64 UR6, c[0x0][0x5b0] ;  /* 0x00016c0000067ab9 */ /* 0x000fe40000000a00 */
[----:B------:R-:W-:-:S02]  /*2ad0*/  IMAD R27, R29, UR6, RZ ;  /* 0x000000061d1b7c24 */ /* 0x000fc4000f8e02ff */
[----:B------:R-:W-:Y:S02]  /*2ae0*/  IMAD.IADD R23, R23, 0x1, R71 ;  /* 0x0000000117177824 */ /* 0x000fe400078e0247 */
[C---:B------:R-:W-:Y:S02]  /*2af0*/  IMAD R27, R31.reuse, UR7, R27 ;  /* 0x000000071f1b7c24 */ /* 0x040fe4000f8e021b */
[----:B------:R-:W-:-:S03]  /*2b00*/  IMAD.WIDE.U32 R12, R31, UR6, R22 ;  /* 0x000000061f0c7c25 */ /* 0x000fc6000f8e0016 */
[----:B------:R-:W-:-:S04]  /*2b10*/  IADD3 R12, P1, R12, UR10, RZ ;  /* 0x0000000a0c0c7c10 */ /* 0x000fc8000ff3e0ff */
[--C-:B------:R-:W-:Y:S02]  /*2b20*/  IADD3.X R13, R13, UR11, R27.reuse, P1, !PT ;  /* 0x0000000b0d0d7c10 */ /* 0x100fe40008ffe41b */
[----:B------:R-:W-:Y:S01]  /*2b30*/  PRMT R27, RZ, 0x7610, R27 ;  /* 0x00007610ff1b7816 */ /* 0x000fe2000000001b */
[----:B------:R-:W-:Y:S06]  /*2b40*/  @P5 BRA `(.L_x_41) ;  /* 0x0000000000045947 */ /* 0x000fec0003800000 */
[----:B------:R0:W5:Y:S02]  /*2b50*/  LDG.E.U8 R27, desc[UR16][R12.64] ;  /* 0x000000100c1b7981 */ /* 0x000164000c1e1100 */
.L_x_41:
[----:B------:R-:W-:Y:S05]  /*2b60*/  BSYNC B1 ;  /* 0x0000000000017941 */ /* 0x000fea0003800000 */
.L_x_40:
[----:B-----5:R-:W-:Y:S01]  /*2b70*/  LOP3.LUT R27, R27, 0xff, RZ, 0xc0, !PT ;  /* 0x000000ff1b1b7812 */ /* 0x020fe200078ec0ff */
[----:B------:R-:W-:Y:S01]  /*2b80*/  BSSY B1, `(.L_x_42) ;  /* 0x000000c000017945 */ /* 0x000fe20003800000 */
[----:B------:R-:W-:Y:S02]  /*2b90*/  ISETP.GE.AND P1, PT, R26, 0x2, PT ;  /* 0x000000021a00780c */ /* 0x000fe40003f26270 */
[----:B------:R-:W-:Y:S02]  /*2ba0*/  F2FP.F16.E4M3.UNPACK_B R27, R27 ;  /* 0x0000001bff1b723e */ /* 0x000fe400020006ff */
[----:B------:R-:W-:-:S03]  /*2bb0*/  ISETP.LT.OR P3, PT, R25, 0x1, !P1 ;  /* 0x000000011900780c */ /* 0x000fc60004f61670 */
[----:B------:R-:W-:Y:S01]  /*2bc0*/  HADD2.F32 R30, -RZ, R27.H0_H0 ;  /* 0x2000001bff1e7230 */ /* 0x000fe20000004100 */
[----:B------:R-:W-:-:S04]  /*2bd0*/  PRMT R27, RZ, 0x7610, R27 ;  /* 0x00007610ff1b7816 */ /* 0x000fc8000000001b */
[----:B------:R-:W-:-:S04]  /*2be0*/  FMUL R30, R30, R7 ;  /* 0x000000071e1e7220 */ /* 0x000fc80000400000 */
[----:B--2---:R-:W-:-:S05]  /*2bf0*/  FFMA R30, R79, R3, R30 ;  /* 0x000000034f1e7223 */ /* 0x004fca000000001e */
[----:B------:R-:W-:-:S05]  /*2c00*/  F2FP.SATFINITE.E4M3.F32.PACK_AB_MERGE_C R33, RZ, R30, RZ ;  /* 0x0000001eff21723e */ /* 0x000fca00048070ff */
[----:B------:R1:W-:Y:S01]  /*2c10*/  @!P5 STG.E.U8 desc[UR16][R8.64], R33 ;  /* 0x000000210800d986 */ /* 0x0003e2000c101110 */
[----:B------:R-:W-:Y:S05]  /*2c20*/  @P3 BRA `(.L_x_43) ;  /* 0x0000000000043947 */ /* 0x000fea0003800000 */
[----:B------:R2:W5:Y:S02]  /*2c30*/  LDG.E.U8 R27, desc[UR16][R12.64+0x1] ;  /* 0x000001100c1b7981 */ /* 0x000564000c1e1100 */
.L_x_43:
[----:B------:R-:W-:Y:S05]  /*2c40*/  BSYNC B1 ;  /* 0x0000000000017941 */ /* 0x000fea0003800000 */
.L_x_42:
[----:B-----5:R-:W-:Y:S01]  /*2c50*/  LOP3.LUT R27, R27, 0xff, RZ, 0xc0, !PT ;  /* 0x000000ff1b1b7812 */ /* 0x020fe200078ec0ff */
[----:B------:R-:W-:Y:S01]  /*2c60*/  BSSY B1, `(.L_x_44) ;  /* 0x0000012000017945 */ /* 0x000fe20003800000 */
[----:B------:R-:W-:Y:S02]  /*2c70*/  IADD3 R31, P5, R31, 0x8, RZ ;  /* 0x000000081f1f7810 */ /* 0x000fe40007fbe0ff */
[----:B------:R-:W-:Y:S02]  /*2c80*/  F2FP.F16.E4M3.UNPACK_B R27, R27 ;  /* 0x0000001bff1b723e */ /* 0x000fe400020006ff */
[----:B------:R-:W-:Y:S01]  /*2c90*/  ISETP.LT.OR P2, PT, R25, 0x9, !P2 ;  /* 0x000000091900780c */ /* 0x000fe20005741670 */
[----:B------:R-:W-:Y:S02]  /*2ca0*/  IMAD.X R29, RZ, RZ, R29, P5 ;  /* 0x000000ffff1d7224 */ /* 0x000fe400028e061d */
[----:B------:R-:W-:Y:S02]  /*2cb0*/  HADD2.F32 R28, -RZ, R27.H0_H0 ;  /* 0x2000001bff1c7230 */ /* 0x000fe40000004100 */
[----:B------:R-:W-:-:S04]  /*2cc0*/  IMAD.WIDE.U32 R22, R31, UR6, R22 ;  /* 0x000000061f167c25 */ /* 0x000fc8000f8e0016 */
[----:B------:R-:W-:Y:S01]  /*2cd0*/  FMUL R27, R28, R7 ;  /* 0x000000071c1b7220 */ /* 0x000fe20000400000 */
[----:B------:R-:W-:Y:S01]  /*2ce0*/  IMAD R28, R29, UR6, RZ ;  /* 0x000000061d1c7c24 */ /* 0x000fe2000f8e02ff */
[----:B------:R-:W-:Y:S02]  /*2cf0*/  IADD3 R22, P5, R22, UR10, RZ ;  /* 0x0000000a16167c10 */ /* 0x000fe4000ffbe0ff */
[----:B------:R-:W-:Y:S01]  /*2d00*/  FFMA R27, R80, R3, R27 ;  /* 0x00000003501b7223 */ /* 0x000fe2000000001b */
[----:B------:R-:W-:-:S04]  /*2d10*/  IMAD R31, R31, UR7, R28 ;  /* 0x000000071f1f7c24 */ /* 0x000fc8000f8e021c */
[----:B------:R-:W-:Y:S02]  /*2d20*/  F2FP.SATFINITE.E4M3.F32.PACK_AB_MERGE_C R29, RZ, R27, RZ ;  /* 0x0000001bff1d723e */ /* 0x000fe400048070ff */
[----:B------:R-:W-:Y:S02]  /*2d30*/  IADD3.X R23, R23, UR11, R31, P5, !PT ;  /* 0x0000000b17177c10 */ /* 0x000fe4000affe41f */
[----:B------:R-:W-:Y:S01]  /*2d40*/  PRMT R27, RZ, 0x7610, R27 ;  /* 0x00007610ff1b7816 */ /* 0x000fe2000000001b */
[----:B------:R3:W-:Y:S01]  /*2d50*/  @!P3 STG.E.U8 desc[UR16][R8.64+0x1], R29 ;  /* 0x0000011d0800b986 */ /* 0x0007e2000c101110 */
[----:B------:R-:W-:Y:S05]  /*2d60*/  @P2 BRA `(.L_x_45) ;  /* 0x0000000000042947 */ /* 0x000fea0003800000 */
[----:B------:R4:W5:Y:S02]  /*2d70*/  LDG.E.U8 R27, desc[UR16][R22.64] ;  /* 0x00000010161b7981 */ /* 0x000964000c1e1100 */
.L_x_45:
[----:B------:R-:W-:Y:S05]  /*2d80*/  BSYNC B1 ;  /* 0x0000000000017941 */ /* 0x000fea0003800000 */
.L_x_44:
[----:B-----5:R-:W-:Y:S01]  /*2d90*/  LOP3.LUT R27, R27, 0xff, RZ, 0xc0, !PT ;  /* 0x000000ff1b1b7812 */ /* 0x020fe200078ec0ff */
[----:B------:R-:W-:Y:S01]  /*2da0*/  BSSY B1, `(.L_x_46) ;  /* 0x000000b000017945 */ /* 0x000fe20003800000 */
[----:B------:R-:W-:Y:S02]  /*2db0*/  ISETP.LT.OR P1, PT, R25, 0x9, !P1 ;  /* 0x000000091900780c */ /* 0x000fe40004f21670 */
[----:B------:R-:W-:-:S05]  /*2dc0*/  F2FP.F16.E4M3.UNPACK_B R27, R27 ;  /* 0x0000001bff1b723e */ /* 0x000fca00020006ff */
[----:B------:R-:W-:Y:S01]  /*2dd0*/  HADD2.F32 R28, -RZ, R27.H0_H0 ;  /* 0x2000001bff1c7230 */ /* 0x000fe20000004100 */
[----:B------:R-:W-:-:S04]  /*2de0*/  PRMT R27, RZ, 0x7610, R27 ;  /* 0x00007610ff1b7816 */ /* 0x000fc8000000001b */
[----:B------:R-:W-:-:S04]  /*2df0*/  FMUL R28, R28, R7 ;  /* 0x000000071c1c7220 */ /* 0x000fc80000400000 */
[----:B------:R-:W-:-:S05]  /*2e00*/  FFMA R28, R77, R3, R28 ;  /* 0x000000034d1c7223 */ /* 0x000fca000000001c */
[----:B---3--:R-:W-:-:S05]  /*2e10*/  F2FP.SATFINITE.E4M3.F32.PACK_AB_MERGE_C R29, RZ, R28, RZ ;  /* 0x0000001cff1d723e */ /* 0x008fca00048070ff */
[----:B------:R3:W-:Y:S01]  /*2e20*/  @!P2 STG.E.U8 desc[UR16][R10.64], R29 ;  /* 0x0000001d0a00a986 */ /* 0x0007e2000c101110 */
[----:B------:R-:W-:Y:S05]  /*2e30*/  @P1 BRA `(.L_x_47) ;  /* 0x0000000000041947 */ /* 0x000fea0003800000 */
[----:B------:R0:W5:Y:S02]  /*2e40*/  LDG.E.U8 R27, desc[UR16][R22.64+0x1] ;  /* 0x00000110161b7981 */ /* 0x000164000c1e1100 */
.L_x_47:
[----:B------:R-:W-:Y:S05]  /*2e50*/  BSYNC B1 ;  /* 0x0000000000017941 */ /* 0x000fea0003800000 */
.L_x_46:
[----:B-----5:R-:W-:Y:S01]  /*2e60*/  LOP3.LUT R27, R27, 0xff, RZ, 0xc0, !PT ;  /* 0x000000ff1b1b7812 */ /* 0x020fe200078ec0ff */
[----:B------:R-:W-:Y:S01]  /*2e70*/  BSSY B1, `(.L_x_48) ;  /* 0x000000c000017945 */ /* 0x000fe20003800000 */
[----:B------:R-:W-:Y:S02]  /*2e80*/  ISETP.GE.AND P2, PT, R26, 0x9, PT ;  /* 0x000000091a00780c */ /* 0x000fe40003f46270 */
[----:B------:R-:W-:Y:S02]  /*2e90*/  F2FP.F16.E4M3.UNPACK_B R27, R27 ;  /* 0x0000001bff1b723e */ /* 0x000fe400020006ff */
[----:B------:R-:W-:-:S03]  /*2ea0*/  ISETP.LT.OR P3, PT, R25, 0x1, !P2 ;  /* 0x000000011900780c */ /* 0x000fc60005761670 */
[----:B------:R-:W-:-:S05]  /*2eb0*/  HADD2.F32 R28, -RZ, R27.H0_H0 ;  /* 0x2000001bff1c7230 */ /* 0x000fca0000004100 */
[----:B------:R-:W-:-:S04]  /*2ec0*/  FMUL R27, R28, R7 ;  /* 0x000000071c1b7220 */ /* 0x000fc80000400000 */
[----:B------:R-:W-:-:S05]  /*2ed0*/  FFMA R27, R78, R3, R27 ;  /* 0x000000034e1b7223 */ /* 0x000fca000000001b */
[----:B---3--:R-:W-:Y:S02]  /*2ee0*/  F2FP.SATFINITE.E4M3.F32.PACK_AB_MERGE_C R29, RZ, R27, RZ ;  /* 0x0000001bff1d723e */ /* 0x008fe400048070ff */
[----:B------:R-:W-:-:S03]  /*2ef0*/  PRMT R27, RZ, 0x7610, R27 ;  /* 0x00007610ff1b7816 */ /* 0x000fc6000000001b */
[----:B------:R3:W-:Y:S01]  /*2f00*/  @!P1 STG.E.U8 desc[UR16][R10.64+0x1], R29 ;  /* 0x0000011d0a009986 */ /* 0x0007e2000c101110 */
[----:B------:R-:W-:Y:S05]  /*2f10*/  @P3 BRA `(.L_x_49) ;  /* 0x0000000000043947 */ /* 0x000fea0003800000 */
[----:B------:R0:W5:Y:S02]  /*2f20*/  LDG.E.U8 R27, desc[UR16][R12.64+0x8] ;  /* 0x000008100c1b7981 */ /* 0x000164000c1e1100 */
.L_x_49:
[----:B------:R-:W-:Y:S05]  /*2f30*/  BSYNC B1 ;  /* 0x0000000000017941 */ /* 0x000fea0003800000 */
.L_x_48:
        /* <DEDUP_REMOVED lines=13> */
.L_x_51:
[----:B------:R-:W-:Y:S05]  /*3010*/  BSYNC B1 ;  /* 0x0000000000017941 */ /* 0x000fea0003800000 */
.L_x_50:
[----:B-----5:R-:W-:Y:S01]  /*3020*/  LOP3.LUT R27, R27, 0xff, RZ, 0xc0, !PT ;  /* 0x000000ff1b1b7812 */ /* 0x020fe200078ec0ff */
[----:B------:R-:W-:Y:S01]  /*3030*/  BSSY B1, `(.L_x_52) ;  /* 0x000000b000017945 */ /* 0x000fe20003800000 */
[----:B------:R-:W-:Y:S02]  /*3040*/  ISETP.LT.OR P2, PT, R25, 0x9, !P2 ;  /* 0x000000091900780c */ /* 0x000fe40005741670 */
[----:B------:R-:W-:-:S05]  /*3050*/  F2FP.F16.E4M3.UNPACK_B R27, R27 ;  /* 0x0000001bff1b723e */ /* 0x000fca00020006ff */
        /* <DEDUP_REMOVED lines=8> */
.L_x_53:
[----:B------:R-:W-:Y:S05]  /*30e0*/  BSYNC B1 ;  /* 0x0000000000017941 */ /* 0x000fea0003800000 */
.L_x_52:
        /* <DEDUP_REMOVED lines=12> */
.L_x_55:
[----:B------:R-:W-:Y:S05]  /*31b0*/  BSYNC B1 ;  /* 0x0000000000017941 */ /* 0x000fea0003800000 */
.L_x_54:
        /* <DEDUP_REMOVED lines=13> */
.L_x_57:
[----:B------:R-:W-:Y:S05]  /*3290*/  BSYNC B1 ;  /* 0x0000000000017941 */ /* 0x000fea0003800000 */
.L_x_56:
        /* <DEDUP_REMOVED lines=13> */
.L_x_59:
[----:B------:R-:W-:Y:S05]  /*3370*/  BSYNC B1 ;  /* 0x0000000000017941 */ /* 0x000fea0003800000 */
.L_x_58:
        /* <DEDUP_REMOVED lines=12> */
.L_x_61:
[----:B------:R-:W-:Y:S05]  /*3440*/  BSYNC B1 ;  /* 0x0000000000017941 */ /* 0x000fea0003800000 */
.L_x_60:
        /* <DEDUP_REMOVED lines=12> */
.L_x_63:
[----:B------:R-:W-:Y:S05]  /*3510*/  BSYNC B1 ;  /* 0x0000000000017941 */ /* 0x000fea0003800000 */
.L_x_62:
        /* <DEDUP_REMOVED lines=13> */
.L_x_65:
[----:B------:R-:W-:Y:S05]  /*35f0*/  BSYNC B1 ;  /* 0x0000000000017941 */ /* 0x000fea0003800000 */
.L_x_64:
        /* <DEDUP_REMOVED lines=13> */
.L_x_67:
[----:B------:R-:W-:Y:S05]  /*36d0*/  BSYNC B1 ;  /* 0x0000000000017941 */ /* 0x000fea0003800000 */
.L_x_66:
        /* <DEDUP_REMOVED lines=12> */
.L_x_69:
[----:B------:R-:W-:Y:S05]  /*37a0*/  BSYNC B1 ;  /* 0x0000000000017941 */ /* 0x000fea0003800000 */
.L_x_68:
        /* <DEDUP_REMOVED lines=12> */
.L_x_71:
[----:B------:R-:W-:Y:S05]  /*3870*/  BSYNC B1 ;  /* 0x0000000000017941 */ /* 0x000fea0003800000 */
.L_x_70:
        /* <DEDUP_REMOVED lines=13> */
.L_x_73:
[----:B------:R-:W-:Y:S05]  /*3950*/  BSYNC B1 ;  /* 0x0000000000017941 */ /* 0x000fea0003800000 */
.L_x_72:
        /* <DEDUP_REMOVED lines=13> */
.L_x_75:
[----:B------:R-:W-:Y:S05]  /*3a30*/  BSYNC B1 ;  /* 0x0000000000017941 */ /* 0x000fea0003800000 */
.L_x_74:
        /* <DEDUP_REMOVED lines=12> */
.L_x_77:
[----:B------:R-:W-:Y:S05]  /*3b00*/  BSYNC B1 ;  /* 0x0000000000017941 */ /* 0x000fea0003800000 */
.L_x_76:
        /* <DEDUP_REMOVED lines=12> */
.L_x_79:
[----:B------:R-:W-:Y:S05]  /*3bd0*/  BSYNC B1 ;  /* 0x0000000000017941 */ /* 0x000fea0003800000 */
.L_x_78:
        /* <DEDUP_REMOVED lines=13> */
.L_x_81:
[----:B------:R-:W-:Y:S05]  /*3cb0*/  BSYNC B1 ;  /* 0x0000000000017941 */ /* 0x000fea0003800000 */
.L_x_80:
        /* <DEDUP_REMOVED lines=13> */
.L_x_83:
[----:B------:R-:W-:Y:S05]  /*3d90*/  BSYNC B1 ;  /* 0x0000000000017941 */ /* 0x000fea0003800000 */
.L_x_82:
        /* <DEDUP_REMOVED lines=12> */
.L_x_85:
[----:B------:R-:W-:Y:S05]  /*3e60*/  BSYNC B1 ;  /* 0x0000000000017941 */ /* 0x000fea0003800000 */
.L_x_84:
        /* <DEDUP_REMOVED lines=12> */
.L_x_87:
[----:B------:R-:W-:Y:S05]  /*3f30*/  BSYNC B1 ;  /* 0x0000000000017941 */ /* 0x000fea0003800000 */
.L_x_86:
        /* <DEDUP_REMOVED lines=13> */
.L_x_89:
[----:B------:R-:W-:Y:S05]  /*4010*/  BSYNC B1 ;  /* 0x0000000000017941 */ /* 0x000fea0003800000 */
.L_x_88:
[----:B-----5:R-:W-:Y:S01]  /*4020*/  LOP3.LUT R27, R27, 0xff, RZ, 0xc0, !PT ;  /* 0x000000ff1b1b7812 */ /* 0x020fe200078ec0ff */
[----:B------:R-:W-:Y:S01]  /*4030*/  BSSY B1, `(.L_x_90) ;  /* 0x000000c000017945 */ /* 0x000fe20003800000 */
[----:B------:R-:W-:Y:S02]  /*4040*/  ISETP.GE.AND P1, PT, R26, 0x32, PT ;  /* 0x000000321a00780c */ /* 0x000fe40003f26270 */
[----:B------:R-:W-:Y:S02]  /*4050*/  F2FP.F16.E4M3.UNPACK_B R27, R27 ;  /* 0x0000001bff1b723e */ /* 0x000fe400020006ff */
[----:B------:R-:W-:-:S03]  /*4060*/  ISETP.LT.OR P5, PT, R25, 0x1, !P1 ;  /* 0x000000011900780c */ /* 0x000fc60004fa1670 */
[----:B------:R-:W-:-:S05]  /*4070*/  HADD2.F32 R28, -RZ, R27.H0_H0 ;  /* 0x2000001bff1c7230 */ /* 0x000fca0000004100 */
[----:B------:R-:W-:-:S04]  /*4080*/  FMUL R28, R28, R7 ;  /* 0x000000071c1c7220 */ /* 0x000fc80000400000 */
[----:B------:R-:W-:Y:S01]  /*4090*/  FFMA R28, R21, R3, R28 ;  /* 0x00000003151c7223 */ /* 0x000fe2000000001c */
[----:B------:R-:W-:-:S04]  /*40a0*/  PRMT R21, RZ, 0x7610, R21 ;  /* 0x00007610ff157816 */ /* 0x000fc80000000015 */
[----:B------:R-:W-:-:S05]  /*40b0*/  F2FP.SATFINITE.E4M3.F32.PACK_AB_MERGE_C R27, RZ, R28, RZ ;  /* 0x0000001cff1b723e */ /* 0x000fca00048070ff */
[----:B------:R0:W-:Y:S01]  /*40c0*/  @!P3 STG.E.U8 desc[UR16][R8.64+0x30], R27 ;  /* 0x0000301b0800b986 */ /* 0x0001e2000c101110 */
[----:B------:R-:W-:Y:S05]  /*40d0*/  @P5 BRA `(.L_x_91) ;  /* 0x0000000000045947 */ /* 0x000fea0003800000 */
[----:B------:R0:W5:Y:S02]  /*40e0*/  LDG.E.U8 R21, desc[UR16][R12.64+0x31] ;  /* 0x000031100c157981 */ /* 0x000164000c1e1100 */
.L_x_91:
[----:B------:R-:W-:Y:S05]  /*40f0*/  BSYNC B1 ;  /* 0x0000000000017941 */ /* 0x000fea0003800000 */
.L_x_90:
[----:B-----5:R-:W-:Y:S01]  /*4100*/  LOP3.LUT R21, R21, 0xff, RZ, 0xc0, !PT ;  /* 0x000000ff15157812 */ /* 0x020fe200078ec0ff */
[----:B------:R-:W-:Y:S01]  /*4110*/  BSSY B1, `(.L_x_92) ;  /* 0x000000b000017945 */ /* 0x000fe20003800000 */
[----:B------:R-:W-:Y:S02]  /*4120*/  ISETP.LT.OR P2, PT, R25, 0x9, !P2 ;  /* 0x000000091900780c */ /* 0x000fe40005741670 */
[----:B------:R-:W-:-:S05]  /*4130*/  F2FP.F16.E4M3.UNPACK_B R21, R21 ;  /* 0x00000015ff15723e */ /* 0x000fca00020006ff */
        /* <DEDUP_REMOVED lines=8> */
.L_x_93:
[----:B------:R-:W-:Y:S05]  /*41c0*/  BSYNC B1 ;  /* 0x0000000000017941 */ /* 0x000fea0003800000 */
.L_x_92:
        /* <DEDUP_REMOVED lines=8> */
[----:B0-----:R-:W-:-:S05]  /*4250*/  F2FP.SATFINITE.E4M3.F32.PACK_AB_MERGE_C R21, RZ, R20, RZ ;  /* 0x00000014ff15723e */ /* 0x001fca00048070ff */
[----:B------:R0:W-:Y:S01]  /*4260*/  @!P2 STG.E.U8 desc[UR16][R10.64+0x30], R21 ;  /* 0x000030150a00a986 */ /* 0x0001e2000c101110 */
[----:B------:R-:W-:Y:S05]  /*4270*/  @P1 BRA `(.L_x_95) ;  /* 0x0000000000041947 */ /* 0x000fea0003800000 */
[----:B------:R0:W5:Y:S02]  /*4280*/  LDG.E.U8 R19, desc[UR16][R22.64+0x31] ;  /* 0x0000311016137981 */ /* 0x000164000c1e1100 */
.L_x_95:
[----:B------:R-:W-:Y:S05]  /*4290*/  BSYNC B1 ;  /* 0x0000000000017941 */ /* 0x000fea0003800000 */
.L_x_94:
        /* <DEDUP_REMOVED lines=13> */
.L_x_97:
[----:B------:R-:W-:Y:S05]  /*4370*/  BSYNC B1 ;  /* 0x0000000000017941 */ /* 0x000fea0003800000 */
.L_x_96:
        /* <DEDUP_REMOVED lines=13> */
.L_x_99:
[----:B------:R-:W-:Y:S05]  /*4450*/  BSYNC B1 ;  /* 0x0000000000017941 */ /* 0x000fea0003800000 */
.L_x_98:
[----:B-----5:R-:W-:Y:S01]  /*4460*/  LOP3.LUT R17, R17, 0xff, RZ, 0xc0, !PT ;  /* 0x000000ff11117812 */ /* 0x020fe200078ec0ff */
[----:B------:R-:W-:Y:S01]  /*4470*/  BSSY B1, `(.L_x_100) ;  /* 0x000000b000017945 */ /* 0x000fe20003800000 */
[----:B------:R-:W-:Y:S02]  /*4480*/  ISETP.LT.OR P2, PT, R25, 0x9, !P2 ;  /* 0x000000091900780c */ /* 0x000fe40005741670 */
[----:B------:R-:W-:-:S05]  /*4490*/  F2FP.F16.E4M3.UNPACK_B R17, R17 ;  /* 0x00000011ff11723e */ /* 0x000fca00020006ff */
[----:B0-2---:R-:W-:-:S05]  /*44a0*/  HADD2.F32 R12, -RZ, R17.H0_H0 ;  /* 0x20000011ff0c7230 */ /* 0x005fca0000004100 */
[----:B------:R-:W-:Y:S01]  /*44b0*/  FMUL R13, R12, R7 ;  /* 0x000000070c0d7220 */ /* 0x000fe20000400000 */
[----:B------:R-:W-:-:S03]  /*44c0*/  PRMT R12, RZ, 0x7610, R12 ;  /* 0x00007610ff0c7816 */ /* 0x000fc6000000000c */
[----:B------:R-:W-:-:S05]  /*44d0*/  FFMA R13, R16, R3, R13 ;  /* 0x00000003100d7223 */ /* 0x000fca000000000d */
[----:B------:R-:W-:-:S05]  /*44e0*/  F2FP.SATFINITE.E4M3.F32.PACK_AB_MERGE_C R13, RZ, R13, RZ ;  /* 0x0000000dff0d723e */ /* 0x000fca00048070ff */
[----:B------:R0:W-:Y:S01]  /*44f0*/  @!P5 STG.E.U8 desc[UR16][R8.64+0x39], R13 ;  /* 0x0000390d0800d986 */ /* 0x0001e2000c101110 */
[----:B------:R-:W-:Y:S05]  /*4500*/  @P2 BRA `(.L_x_101) ;  /* 0x0000000000042947 */ /* 0x000fea0003800000 */
[----:B------:R2:W5:Y:S02]  /*4510*/  LDG.E.U8 R12, desc[UR16][R22.64+0x38] ;  /* 0x00003810160c7981 */ /* 0x000564000c1e1100 */
.L_x_101:
[----:B------:R-:W-:Y:S05]  /*4520*/  BSYNC B1 ;  /* 0x0000000000017941 */ /* 0x000fea0003800000 */
.L_x_100:
[----:B-----5:R-:W-:Y:S01]  /*4530*/  LOP3.LUT R12, R12, 0xff, RZ, 0xc0, !PT ;  /* 0x000000ff0c0c7812 */ /* 0x020fe200078ec0ff */
[----:B------:R-:W-:Y:S01]  /*4540*/  BSSY B1, `(.L_x_102) ;  /* 0x000000b000017945 */ /* 0x000fe20003800000 */
[----:B------:R-:W-:Y:S02]  /*4550*/  ISETP.LT.OR P1, PT, R25, 0x9, !P1 ;  /* 0x000000091900780c */ /* 0x000fe40004f21670 */
[----:B------:R-:W-:Y:S02]  /*4560*/  F2FP.F16.E4M3.UNPACK_B R12, R12 ;  /* 0x0000000cff0c723e */ /* 0x000fe400020006ff */
[----:B01----:R-:W-:-:S03]  /*4570*/  PRMT R8, RZ, 0x7610, R8 ;  /* 0x00007610ff087816 */ /* 0x003fc60000000008 */
[----:B------:R-:W-:-:S05]  /*4580*/  HADD2.F32 R12, -RZ, R12.H0_H0 ;  /* 0x2000000cff0c7230 */ /* 0x000fca0000004100 */
[----:B------:R-:W-:-:S04]  /*4590*/  FMUL R12, R12, R7 ;  /* 0x000000070c0c7220 */ /* 0x000fc80000400000 */
[----:B------:R-:W-:-:S05]  /*45a0*/  FFMA R12, R15, R3, R12 ;  /* 0x000000030f0c7223 */ /* 0x000fca000000000c */
[----:B------:R-:W-:-:S05]  /*45b0*/  F2FP.SATFINITE.E4M3.F32.PACK_AB_MERGE_C R9, RZ, R12, RZ ;  /* 0x0000000cff09723e */ /* 0x000fca00048070ff */
[----:B------:R0:W-:Y:S01]  /*45c0*/  @!P2 STG.E.U8 desc[UR16][R10.64+0x38], R9 ;  /* 0x000038090a00a986 */ /* 0x0001e2000c101110 */
[----:B------:R-:W-:Y:S05]  /*45d0*/  @P1 BRA `(.L_x_103) ;  /* 0x0000000000041947 */ /* 0x000fea0003800000 */
[----:B------:R1:W5:Y:S02]  /*45e0*/  LDG.E.U8 R8, desc[UR16][R22.64+0x39] ;  /* 0x0000391016087981 */ /* 0x000364000c1e1100 */
.L_x_103:
[----:B------:R-:W-:Y:S05]  /*45f0*/  BSYNC B1 ;  /* 0x0000000000017941 */ /* 0x000fea0003800000 */
.L_x_102:
[----:B------:R-:W-:Y:S05]  /*4600*/  @P1 BRA `(.L_x_104) ;  /* 0x0000000800601947 */ /* 0x000fea0003800000 */
[----:B-----5:R-:W-:-:S04]  /*4610*/  LOP3.LUT R8, R8, 0xff, RZ, 0xc0, !PT ;  /* 0x000000ff08087812 */ /* 0x020fc800078ec0ff */
[----:B------:R-:W-:-:S05]  /*4620*/  F2FP.F16.E4M3.UNPACK_B R8, R8 ;  /* 0x00000008ff08723e */ /* 0x000fca00020006ff */
[----:B------:R-:W-:-:S05]  /*4630*/  HADD2.F32 R8, -RZ, R8.H0_H0 ;  /* 0x20000008ff087230 */ /* 0x000fca0000004100 */
[----:B0-----:R-:W-:-:S04]  /*4640*/  FMUL R9, R8, R7 ;  /* 0x0000000708097220 */ /* 0x001fc80000400000 */
[----:B------:R-:W-:-:S05]  /*4650*/  FFMA R9, R14, R3, R9 ;  /* 0x000000030e097223 */ /* 0x000fca0000000009 */
[----:B------:R-:W-:-:S05]  /*4660*/  F2FP.SATFINITE.E4M3.F32.PACK_AB_MERGE_C R9, RZ, R9, RZ ;  /* 0x00000009ff09723e */ /* 0x000fca00048070ff */
[----:B------:R0:W-:Y:S01]  /*4670*/  STG.E.U8 desc[UR16][R10.64+0x39], R9 ;  /* 0x000039090a007986 */ /* 0x0001e2000c101110 */
[----:B------:R-:W-:Y:S05]  /*4680*/  BRA `(.L_x_104) ;  /* 0x0000000800407947 */ /* 0x000fea0003800000 */
.L_x_39:
[----:B------:R-:W-:Y:S01]  /*4690*/  ISETP.GE.AND P1, PT, R26, 0x2, PT ;  /* 0x000000021a00780c */ /* 0x000fe20003f26270 */
[-C--:B--2---:R-:W-:Y:S01]  /*46a0*/  FMUL R80, R80, R3.reuse ;  /* 0x0000000350507220 */ /* 0x084fe20000400000 */
[----:B------:R-:W-:Y:S01]  /*46b0*/  ISETP.GE.AND P3, PT, R26, 0x1, PT ;  /* 0x000000011a00780c */ /* 0x000fe20003f66270 */
[-C--:B------:R-:W-:Y:S01]  /*46c0*/  FMUL R79, R79, R3.reuse ;  /* 0x000000034f4f7220 */ /* 0x080fe20000400000 */
[----:B------:R-:W-:Y:S01]  /*46d0*/  ISETP.LT.OR P5, PT, R25, 0x1, !P1 ;  /* 0x000000011900780c */ /* 0x000fe20004fa1670 */
[-C--:B------:R-:W-:Y:S01]  /*46e0*/  FMUL R77, R77, R3.reuse ;  /* 0x000000034d4d7220 */ /* 0x080fe20000400000 */
[C---:B------:R-:W-:Y:S01]  /*46f0*/  ISETP.LT.OR P2, PT, R25.reuse, 0x1, !P3 ;  /* 0x000000011900780c */ /* 0x040fe20005f41670 */
[-C--:B------:R-:W-:Y:S01]  /*4700*/  FMUL R78, R78, R3.reuse ;  /* 0x000000034e4e7220 */ /* 0x080fe20000400000 */
[----:B------:R-:W-:Y:S01]  /*4710*/  ISETP.LT.OR P3, PT, R25, 0x9, !P3 ;  /* 0x000000091900780c */ /* 0x000fe20005f61670 */
[-C--:B------:R-:W-:Y:S01]  /*4720*/  FMUL R75, R75, R3.reuse ;  /* 0x000000034b4b7220 */ /* 0x080fe20000400000 */
[----:B------:R-:W-:Y:S01]  /*4730*/  F2FP.SATFINITE.E4M3.F32.PACK_AB_MERGE_C R13, RZ, R80, RZ ;  /* 0x00000050ff0d723e */ /* 0x000fe200048070ff */
[----:B------:R-:W-:Y:S01]  /*4740*/  FMUL R76, R76, R3 ;  /* 0x000000034c4c7220 */ /* 0x000fe20000400000 */
[----:B------:R-:W-:Y:S01]  /*4750*/  F2FP.SATFINITE.E4M3.F32.PACK_AB_MERGE_C R79, RZ, R79, RZ ;  /* 0x0000004fff4f723e */ /* 0x000fe200048070ff */
[----:B------:R-:W-:Y:S01]  /*4760*/  FMUL R73, R73, R3 ;  /* 0x0000000349497220 */ /* 0x000fe20000400000 */
[----:B------:R-:W-:Y:S01]  /*4770*/  F2FP.SATFINITE.E4M3.F32.PACK_AB_MERGE_C R77, RZ, R77, RZ ;  /* 0x0000004dff4d723e */ /* 0x000fe200048070ff */
[-C--:B------:R-:W-:Y:S01]  /*4780*/  FMUL R74, R74, R3.reuse ;  /* 0x000000034a4a7220 */ /* 0x080fe20000400000 */
[C---:B------:R-:W-:Y:S01]  /*4790*/  ISETP.LT.OR P1, PT, R25.reuse, 0x9, !P1 ;  /* 0x000000091900780c */ /* 0x040fe20004f21670 */
[----:B------:R0:W-:Y:S01]  /*47a0*/  @!P5 STG.E.U8 desc[UR16][R8.64+0x1], R13 ;  /* 0x0000010d0800d986 */ /* 0x0001e2000c101110 */
[----:B------:R-:W-:Y:S01]  /*47b0*/  ISETP.GE.AND P5, PT, R26, 0x9, PT ;  /* 0x000000091a00780c */ /* 0x000fe20003fa6270 */
[----:B------:R-:W-:Y:S01]  /*47c0*/  FMUL R72, R72, R3 ;  /* 0x0000000348487220 */ /* 0x000fe20000400000 */
[----:B------:R-:W-:Y:S01]  /*47d0*/  F2FP.SATFINITE.E4M3.F32.PACK_AB_MERGE_C R75, RZ, R75, RZ ;  /* 0x0000004bff4b723e */ /* 0x000fe200048070ff */
[----:B------:R-:W-:Y:S01]  /*47e0*/  @!P2 STG.E.U8 desc[UR16][R8.64], R79 ;  /* 0x0000004f0800a986 */ /* 0x000fe2000c101110 */
[----:B------:R-:W-:Y:S01]  /*47f0*/  ISETP.GE.AND P2, PT, R26, 0xa, PT ;  /* 0x0000000a1a00780c */ /* 0x000fe20003f46270 */
[-C--:B------:R-:W-:Y:S01]  /*4800*/  FMUL R70, R70, R3.reuse ;  /* 0x0000000346467220 */ /* 0x080fe20000400000 */
[----:B------:R-:W-:Y:S01]  /*4810*/  F2FP.SATFINITE.E4M3.F32.PACK_AB_MERGE_C R23, RZ, R76, RZ ;  /* 0x0000004cff17723e */ /* 0x000fe200048070ff */
[----:B------:R-:W-:Y:S01]  /*4820*/  @!P3 STG.E.U8 desc[UR16][R10.64], R77 ;  /* 0x0000004d0a00b986 */ /* 0x000fe2000c101110 */
[----:B------:R-:W-:Y:S01]  /*4830*/  ISETP.LT.OR P3, PT, R25, 0x1, !P5 ;  /* 0x000000011900780c */ /* 0x000fe20006f61670 */
[-C--:B------:R-:W-:Y:S01]  /*4840*/  FMUL R69, R69, R3.reuse ;  /* 0x0000000345457220 */ /* 0x080fe20000400000 */
[C---:B------:R-:W-:Y:S01]  /*4850*/  ISETP.LT.OR P6, PT, R25.reuse, 0x1, !P2 ;  /* 0x000000011900780c */ /* 0x040fe200057c1670 */
[-C--:B------:R-:W-:Y:S01]  /*4860*/  FMUL R68, R68, R3.reuse ;  /* 0x0000000344447220 */ /* 0x080fe20000400000 */
[----:B------:R-:W-:Y:S01]  /*4870*/  ISETP.LT.OR P5, PT, R25, 0x9, !P5 ;  /* 0x000000091900780c */ /* 0x000fe20006fa1670 */
[-C--:B------:R-:W-:Y:S01]  /*4880*/  FMUL R67, R67, R3.reuse ;  /* 0x0000000343437220 */ /* 0x080fe20000400000 */
[----:B0-----:R-:W-:Y:S01]  /*4890*/  F2FP.SATFINITE.E4M3.F32.PACK_AB_MERGE_C R13, RZ, R78, RZ ;  /* 0x0000004eff0d723e */ /* 0x001fe200048070ff */
[----:B------:R-:W-:Y:S01]  /*48a0*/  FMUL R66, R66, R3 ;  /* 0x0000000342427220 */ /* 0x000fe20000400000 */
[----:B------:R-:W-:Y:S01]  /*48b0*/  F2FP.SATFINITE.E4M3.F32.PACK_AB_MERGE_C R73, RZ, R73, RZ ;  /* 0x00000049ff49723e */ /* 0x000fe200048070ff */
[-C--:B------:R-:W-:Y:S01]  /*48c0*/  FMUL R65, R65, R3.reuse ;  /* 0x0000000341417220 */ /* 0x080fe20000400000 */
[C---:B------:R-:W-:Y:S01]  /*48d0*/  ISETP.LT.OR P2, PT, R25.reuse, 0x9, !P2 ;  /* 0x000000091900780c */ /* 0x040fe20005741670 */
[----:B------:R0:W-:Y:S01]  /*48e0*/  @!P1 STG.E.U8 desc[UR16][R10.64+0x1], R13 ;  /* 0x0000010d0a009986 */ /* 0x0001e2000c101110 */
[----:B------:R-:W-:Y:S01]  /*48f0*/  ISETP.GE.AND P1, PT, R26, 0x12, PT ;  /* 0x000000121a00780c */ /* 0x000fe20003f26270 */
[-C--:B------:R-:W-:Y:S01]  /*4900*/  FMUL R64, R64, R3.reuse ;  /* 0x0000000340407220 */ /* 0x080fe20000400000 */
[----:B------:R-:W-:Y:S01]  /*4910*/  F2FP.SATFINITE.E4M3.F32.PACK_AB_MERGE_C R27, RZ, R70, RZ ;  /* 0x00000046ff1b723e */ /* 0x000fe200048070ff */
[----:B------:R-:W-:Y:S01]  /*4920*/  @!P3 STG.E.U8 desc[UR16][R8.64+0x8], R75 ;  /* 0x0000084b0800b986 */ /* 0x000fe2000c101110 */
[----:B------:R-:W-:Y:S01]  /*4930*/  ISETP.GE.AND P3, PT, R26, 0x11, PT ;  /* 0x000000111a00780c */ /* 0x000fe20003f66270 */
[----:B------:R-:W-:Y:S01]  /*4940*/  FMUL R62, R62, R3 ;  /* 0x000000033e3e7220 */ /* 0x000fe20000400000 */
[----:B------:R-:W-:Y:S01]  /*4950*/  F2FP.SATFINITE.E4M3.F32.PACK_AB_MERGE_C R69, RZ, R69, RZ ;  /* 0x00000045ff45723e */ /* 0x000fe200048070ff */
[----:B------:R1:W-:Y:S01]  /*4960*/  @!P6 STG.E.U8 desc[UR16][R8.64+0x9], R23 ;  /* 0x000009170800e986 */ /* 0x0003e2000c101110 */
[----:B------:R-:W-:Y:S01]  /*4970*/  ISETP.LT.OR P6, PT, R25, 0x1, !P1 ;  /* 0x000000011900780c */ /* 0x000fe20004fc1670 */
[-C--:B------:R-:W-:Y:S01]  /*4980*/  FMUL R63, R63, R3.reuse ;  /* 0x000000033f3f7220 */ /* 0x080fe20000400000 */
[C---:B------:R-:W-:Y:S01]  /*4990*/  ISETP.LT.OR P1, PT, R25.reuse, 0x9, !P1 ;  /* 0x000000091900780c */ /* 0x040fe20004f21670 */
[----:B------:R-:W-:Y:S01]  /*49a0*/  @!P5 STG.E.U8 desc[UR16][R10.64+0x8], R73 ;  /* 0x000008490a00d986 */ /* 0x000fe2000c101110 */
[----:B------:R-:W-:Y:S01]  /*49b0*/  ISETP.LT.OR P5, PT, R25, 0x1, !P3 ;  /* 0x000000011900780c */ /* 0x000fe20005fa1670 */
[-C--:B------:R-:W-:Y:S01]  /*49c0*/  FMUL R61, R61, R3.reuse ;  /* 0x000000033d3d7220 */ /* 0x080fe20000400000 */
[----:B------:R-:W-:Y:S01]  /*49d0*/  ISETP.LT.OR P3, PT, R25, 0x9, !P3 ;  /* 0x000000091900780c */ /* 0x000fe20005f61670 */
[-C--:B------:R-:W-:Y:S01]  /*49e0*/  FMUL R60, R60, R3.reuse ;  /* 0x000000033c3c7220 */ /* 0x080fe20000400000 */
[----:B0-----:R-:W-:Y:S01]  /*49f0*/  F2FP.SATFINITE.E4M3.F32.PACK_AB_MERGE_C R13, RZ, R74, RZ ;  /* 0x0000004aff0d723e */ /* 0x001fe200048070ff */
[----:B------:R-:W-:Y:S01]  /*4a00*/  FMUL R58, R58, R3 ;  /* 0x000000033a3a7220 */ /* 0x000fe20000400000 */
[----:B------:R-:W-:Y:S01]  /*4a10*/  F2FP.SATFINITE.E4M3.F32.PACK_AB_MERGE_C R67, RZ, R67, RZ ;  /* 0x00000043ff43723e */ /* 0x000fe200048070ff */
[-C--:B------:R-:W-:Y:S01]  /*4a20*/  FMUL R59, R59, R3.reuse ;  /* 0x000000033b3b7220 */ /* 0x080fe20000400000 */
[----:B-1----:R-:W-:Y:S01]  /*4a30*/  F2FP.SATFINITE.E4M3.F32.PACK_AB_MERGE_C R23, RZ, R72, RZ ;  /* 0x00000048ff17723e */ /* 0x002fe200048070ff */
[----:B------:R0:W-:Y:S01]  /*4a40*/  @!P2 STG.E.U8 desc[UR16][R10.64+0x9], R13 ;  /* 0x0000090d0a00a986 */ /* 0x0001e2000c101110 */
[C---:B------:R-:W-:Y:S01]  /*4a50*/  ISETP.GE.AND P2, PT, R26.reuse, 0x1a, PT ;  /* 0x0000001a1a00780c */ /* 0x040fe20003f46270 */
[----:B------:R-:W-:Y:S01]  /*4a60*/  FMUL R57, R57, R3 ;  /* 0x0000000339397220 */ /* 0x000fe20000400000 */
[----:B------:R-:W-:Y:S01]  /*4a70*/  F2FP.SATFINITE.E4M3.F32.PACK_AB_MERGE_C R65, RZ, R65, RZ ;  /* 0x00000041ff41723e */ /* 0x000fe200048070ff */
[----:B------:R1:W-:Y:S01]  /*4a80*/  @!P5 STG.E.U8 desc[UR16][R8.64+0x10], R23 ;  /* 0x000010170800d986 */ /* 0x0003e2000c101110 */
[----:B------:R-:W-:Y:S01]  /*4a90*/  ISETP.GE.AND P5, PT, R26, 0x19, PT ;  /* 0x000000191a00780c */ /* 0x000fe20003fa6270 */
[----:B------:R-:W-:Y:S01]  /*4aa0*/  FMUL R56, R56, R3 ;  /* 0x0000000338387220 */ /* 0x000fe20000400000 */
[----:B------:R-:W-:Y:S01]  /*4ab0*/  F2FP.SATFINITE.E4M3.F32.PACK_AB_MERGE_C R63, RZ, R63, RZ ;  /* 0x0000003fff3f723e */ /* 0x000fe200048070ff */
[----:B------:R-:W-:Y:S01]  /*4ac0*/  @!P6 STG.E.U8 desc[UR16][R8.64+0x11], R27 ;  /* 0x0000111b0800e986 */ /* 0x000fe2000c101110 */
[----:B------:R-:W-:Y:S01]  /*4ad0*/  ISETP.LT.OR P6, PT, R25, 0x1, !P2 ;  /* 0x000000011900780c */ /* 0x000fe200057c1670 */
[-C--:B------:R-:W-:Y:S01]  /*4ae0*/  FMUL R21, R21, R3.reuse ;  /* 0x0000000315157220 */ /* 0x080fe20000400000 */
[C---:B------:R-:W-:Y:S01]  /*4af0*/  ISETP.LT.OR P2, PT, R25.reuse, 0x9, !P2 ;  /* 0x000000091900780c */ /* 0x040fe20005741670 */
[----:B------:R-:W-:Y:S01]  /*4b00*/  @!P3 STG.E.U8 desc[UR16][R10.64+0x10], R69 ;  /* 0x000010450a00b986 */ /* 0x000fe2000c101110 */
[C---:B------:R-:W-:Y:S01]  /*4b10*/  ISETP.LT.OR P3, PT, R25.reuse, 0x1, !P5 ;  /* 0x000000011900780c */ /* 0x040fe20006f61670 */
[-C--:B------:R-:W-:Y:S01]  /*4b20*/  FMUL R20, R20, R3.reuse ;  /* 0x0000000314147220 */ /* 0x080fe20000400000 */
[----:B------:R-:W-:Y:S01]  /*4b30*/  ISETP.LT.OR P5, PT, R25, 0x9, !P5 ;  /* 0x000000091900780c */ /* 0x000fe20006fa1670 */
[-C--:B------:R-:W-:Y:S01]  /*4b40*/  FMUL R19, R19, R3.reuse ;  /* 0x0000000313137220 */ /* 0x080fe20000400000 */
[----:B0-----:R-:W-:Y:S01]  /*4b50*/  F2FP.SATFINITE.E4M3.F32.PACK_AB_MERGE_C R13, RZ, R68, RZ ;  /* 0x00000044ff0d723e */ /* 0x001fe200048070ff */
[-C--:B------:R-:W-:Y:S01]  /*4b60*/  FMUL R18, R18, R3.reuse ;  /* 0x0000000312127220 */ /* 0x080fe20000400000 */
[----:B-1----:R-:W-:Y:S01]  /*4b70*/  F2FP.SATFINITE.E4M3.F32.PACK_AB_MERGE_C R23, RZ, R66, RZ ;  /* 0x00000042ff17723e */ /* 0x002fe200048070ff */
[----:B------:R-:W-:Y:S01]  /*4b80*/  FMUL R17, R17, R3 ;  /* 0x0000000311117220 */ /* 0x000fe20000400000 */
[----:B------:R-:W-:Y:S01]  /*4b90*/  F2FP.SATFINITE.E4M3.F32.PACK_AB_MERGE_C R61, RZ, R61, RZ ;  /* 0x0000003dff3d723e */ /* 0x000fe200048070ff */
[----:B------:R0:W-:Y:S01]  /*4ba0*/  @!P1 STG.E.U8 desc[UR16][R10.64+0x11], R13 ;  /* 0x0000110d0a009986 */ /* 0x0001e2000c101110 */
[----:B------:R-:W-:Y:S01]  /*4bb0*/  ISETP.GE.AND P1, PT, R26, 0x22, PT ;  /* 0x000000221a00780c */ /* 0x000fe20003f26270 */
[----:B------:R-:W-:Y:S01]  /*4bc0*/  FMUL R16, R16, R3 ;  /* 0x0000000310107220 */ /* 0x000fe20000400000 */
[----:B------:R-:W-:Y:S01]  /*4bd0*/  F2FP.SATFINITE.E4M3.F32.PACK_AB_MERGE_C R59, RZ, R59, RZ ;  /* 0x0000003bff3b723e */ /* 0x000fe200048070ff */
[----:B------:R-:W-:Y:S01]  /*4be0*/  @!P3 STG.E.U8 desc[UR16][R8.64+0x18], R67 ;  /* 0x000018430800b986 */ /* 0x000fe2000c101110 */
[----:B------:R-:W-:Y:S01]  /*4bf0*/  ISETP.GE.AND P3, PT, R26, 0x21, PT ;  /* 0x000000211a00780c */ /* 0x000fe20003f66270 */
[----:B------:R-:W-:Y:S01]  /*4c00*/  FMUL R15, R15, R3 ;  /* 0x000000030f0f7220 */ /* 0x000fe20000400000 */
[----:B------:R-:W-:Y:S01]  /*4c10*/  F2FP.SATFINITE.E4M3.F32.PACK_AB_MERGE_C R57, RZ, R57, RZ ;  /* 0x00000039ff39723e */ /* 0x000fe200048070ff */
[----:B------:R1:W-:Y:S01]  /*4c20*/  @!P6 STG.E.U8 desc[UR16][R8.64+0x19], R23 ;  /* 0x000019170800e986 */ /* 0x0003e2000c101110 */
[C---:B------:R-:W-:Y:S01]  /*4c30*/  ISETP.LT.OR P6, PT, R25.reuse, 0x1, !P3 ;  /* 0x000000011900780c */ /* 0x040fe20005fc1670 */
[----:B------:R-:W-:Y:S01]  /*4c40*/  FMUL R14, R14, R3 ;  /* 0x000000030e0e7220 */ /* 0x000fe20000400000 */
[C---:B------:R-:W-:Y:S01]  /*4c50*/  ISETP.LT.OR P3, PT, R25.reuse, 0x9, !P3 ;  /* 0x000000091900780c */ /* 0x040fe20005f61670 */
[----:B------:R-:W-:Y:S01]  /*4c60*/  @!P5 STG.E.U8 desc[UR16][R10.64+0x18], R65 ;  /* 0x000018410a00d986 */ /* 0x000fe2000c101110 */
[----:B------:R-:W-:-:S02]  /*4c70*/  ISETP.LT.OR P5, PT, R25, 0x1, !P1 ;  /* 0x000000011900780c */ /* 0x000fc40004fa1670 */
[----:B0-----:R-:W-:Y:S02]  /*4c80*/  F2FP.SATFINITE.E4M3.F32.PACK_AB_MERGE_C R13, RZ, R64, RZ ;  /* 0x00000040ff0d723e */ /* 0x001fe400048070ff */
[----:B------:R-:W-:Y:S02]  /*4c90*/  ISETP.LT.OR P1, PT, R25, 0x9, !P1 ;  /* 0x000000091900780c */ /* 0x000fe40004f21670 */
[----:B------:R-:W-:Y:S01]  /*4ca0*/  F2FP.SATFINITE.E4M3.F32.PACK_AB_MERGE_C R21, RZ, R21, RZ ;  /* 0x00000015ff15723e */ /* 0x000fe200048070ff */
[----:B------:R0:W-:Y:S01]  /*4cb0*/  @!P2 STG.E.U8 desc[UR16][R10.64+0x19], R13 ;  /* 0x0000190d0a00a986 */ /* 0x0001e2000c101110 */
[----:B-1----:R-:W-:Y:S02]  /*4cc0*/  F2FP.SATFINITE.E4M3.F32.PACK_AB_MERGE_C R23, RZ, R62, RZ ;  /* 0x0000003eff17723e */ /* 0x002fe400048070ff */
[----:B------:R-:W-:Y:S01]  /*4cd0*/  ISETP.GE.AND P2, PT, R26, 0x2a, PT ;  /* 0x0000002a1a00780c */ /* 0x000fe20003f46270 */
[----:B------:R-:W-:Y:S01]  /*4ce0*/  @!P6 STG.E.U8 desc[UR16][R8.64+0x20], R63 ;  /* 0x0000203f0800e986 */ /* 0x000fe2000c101110 */
[----:B------:R-:W-:-:S02]  /*4cf0*/  F2FP.SATFINITE.E4M3.F32.PACK_AB_MERGE_C R19, RZ, R19, RZ ;  /* 0x00000013ff13723e */ /* 0x000fc400048070ff */
[----:B------:R-:W-:Y:S01]  /*4d00*/  F2FP.SATFINITE.E4M3.F32.PACK_AB_MERGE_C R17, RZ, R17, RZ ;  /* 0x00000011ff11723e */ /* 0x000fe200048070ff */
[----:B------:R1:W-:Y:S01]  /*4d10*/  @!P5 STG.E.U8 desc[UR16][R8.64+0x21], R23 ;  /* 0x000021170800d986 */ /* 0x0003e2000c101110 */
[----:B------:R-:W-:Y:S02]  /*4d20*/  ISETP.GE.AND P5, PT, R26, 0x29, PT ;  /* 0x000000291a00780c */ /* 0x000fe40003fa6270 */
[----:B------:R-:W-:Y:S01]  /*4d30*/  F2FP.SATFINITE.E4M3.F32.PACK_AB_MERGE_C R15, RZ, R15, RZ ;  /* 0x0000000fff0f723e */ /* 0x000fe200048070ff */
[----:B------:R-:W-:Y:S01]  /*4d40*/  @!P3 STG.E.U8 desc[UR16][R10.64+0x20], R61 ;  /* 0x0000203d0a00b986 */ /* 0x000fe2000c101110 */
[C---:B------:R-:W-:Y:S02]  /*4d50*/  ISETP.LT.OR P3, PT, R25.reuse, 0x1, !P2 ;  /* 0x000000011900780c */ /* 0x040fe40005761670 */
[C---:B------:R-:W-:Y:S02]  /*4d60*/  ISETP.LT.OR P6, PT, R25.reuse, 0x1, !P5 ;  /* 0x000000011900780c */ /* 0x040fe40006fc1670 */
[----:B------:R-:W-:-:S02]  /*4d70*/  ISETP.LT.OR P5, PT, R25, 0x9, !P5 ;  /* 0x000000091900780c */ /* 0x000fc40006fa1670 */
[----:B0-----:R-:W-:Y:S02]  /*4d80*/  F2FP.SATFINITE.E4M3.F32.PACK_AB_MERGE_C R13, RZ, R60, RZ ;  /* 0x0000003cff0d723e */ /* 0x001fe400048070ff */
[----:B-1----:R-:W-:Y:S02]  /*4d90*/  F2FP.SATFINITE.E4M3.F32.PACK_AB_MERGE_C R23, RZ, R58, RZ ;  /* 0x0000003aff17723e */ /* 0x002fe400048070ff */
[----:B------:R-:W-:Y:S01]  /*4da0*/  ISETP.LT.OR P2, PT, R25, 0x9, !P2 ;  /* 0x000000091900780c */ /* 0x000fe20005741670 */
[----:B------:R0:W-:Y:S01]  /*4db0*/  @!P1 STG.E.U8 desc[UR16][R10.64+0x21], R13 ;  /* 0x0000210d0a009986 */ /* 0x0001e2000c101110 */
[----:B------:R-:W-:-:S03]  /*4dc0*/  ISETP.GE.AND P1, PT, R26, 0x31, PT ;  /* 0x000000311a00780c */ /* 0x000fc60003f26270 */
[----:B------:R1:W-:Y:S01]  /*4dd0*/  @!P3 STG.E.U8 desc[UR16][R8.64+0x29], R23 ;  /* 0x000029170800b986 */ /* 0x0003e2000c101110 */
[----:B------:R-:W-:-:S03]  /*4de0*/  ISETP.GE.AND P3, PT, R26, 0x32, PT ;  /* 0x000000321a00780c */ /* 0x000fc60003f66270 */
[----:B------:R-:W-:Y:S01]  /*4df0*/  @!P6 STG.E.U8 desc[UR16][R8.64+0x28], R59 ;  /* 0x0000283b0800e986 */ /* 0x000fe2000c101110 */
[C---:B------:R-:W-:Y:S02]  /*4e00*/  ISETP.LT.OR P6, PT, R25.reuse, 0x1, !P1 ;  /* 0x000000011900780c */ /* 0x040fe40004fc1670 */
[C---:B------:R-:W-:Y:S01]  /*4e10*/  ISETP.LT.OR P1, PT, R25.reuse, 0x9, !P1 ;  /* 0x000000091900780c */ /* 0x040fe20004f21670 */
[----:B------:R-:W-:Y:S01]  /*4e20*/  @!P5 STG.E.U8 desc[UR16][R10.64+0x28], R57 ;  /* 0x000028390a00d986 */ /* 0x000fe2000c101110 */
[C---:B------:R-:W-:Y:S02]  /*4e30*/  ISETP.LT.OR P5, PT, R25.reuse, 0x1, !P3 ;  /* 0x000000011900780c */ /* 0x040fe40005fa1670 */
        /* <DEDUP_REMOVED lines=10> */
[----:B------:R2:W-:Y:S01]  /*4ee0*/  @!P1 STG.E.U8 desc[UR16][R10.64+0x30], R19 ;  /* 0x000030130a009986 */ /* 0x0005e2000c101110 */
[C---:B------:R-:W-:Y:S02]  /*4ef0*/  ISETP.LT.OR P1, PT, R25.reuse, 0x1, !P2 ;  /* 0x000000011900780c */ /* 0x040fe40005721670 */
[----:B------:R-:W-:Y:S02]  /*4f00*/  ISETP.LT.OR P2, PT, R25, 0x9, !P2 ;  /* 0x000000091900780c */ /* 0x000fe40005741670 */
[----:B0-----:R-:W-:Y:S02]  /*4f10*/  F2FP.SATFINITE.E4M3.F32.PACK_AB_MERGE_C R13, RZ, R18, RZ ;  /* 0x00000012ff0d723e */ /* 0x001fe400048070ff */
[----:B-1----:R-:W-:-:S03]  /*4f20*/  F2FP.SATFINITE.E4M3.F32.PACK_AB_MERGE_C R21, RZ, R14, RZ ;  /* 0x0000000eff15723e */ /* 0x002fc600048070ff */
[----:B------:R0:W-:Y:S01]  /*4f30*/  @!P3 STG.E.U8 desc[UR16][R10.64+0x31], R13 ;  /* 0x0000310d0a00b986 */ /* 0x0001e2000c101110 */
[----:B--2---:R-:W-:-:S03]  /*4f40*/  F2FP.SATFINITE.E4M3.F32.PACK_AB_MERGE_C R19, RZ, R16, RZ ;  /* 0x00000010ff13723e */ /* 0x004fc600048070ff */
[----:B------:R0:W-:Y:S04]  /*4f50*/  @!P1 STG.E.U8 desc[UR16][R8.64+0x38], R17 ;  /* 0x0000381108009986 */ /* 0x0001e8000c101110 */
[----:B------:R0:W-:Y:S04]  /*4f60*/  @!P5 STG.E.U8 desc[UR16][R8.64+0x39], R19 ;  /* 0x000039130800d986 */ /* 0x0001e8000c101110 */
[----:B------:R0:W-:Y:S04]  /*4f70*/  @!P2 STG.E.U8 desc[UR16][R10.64+0x38], R15 ;  /* 0x0000380f0a00a986 */ /* 0x0001e8000c101110 */
[----:B------:R0:W-:Y:S02]  /*4f80*/  @!P6 STG.E.U8 desc[UR16][R10.64+0x39], R21 ;  /* 0x000039150a00e986 */ /* 0x0001e4000c101110 */
.L_x_104:
[----:B------:R-:W-:Y:S05]  /*4f90*/  BSYNC B0 ;  /* 0x0000000000007941 */ /* 0x000fea0003800000 */
.L_x_38:
[----:B------:R-:W-:Y:S01]  /*4fa0*/  ULDC UR6, c[0x0][0xc] ;  /* 0x0000030000067ab9 */ /* 0x000fe20000000800 */
[----:B------:R-:W-:Y:S01]  /*4fb0*/  ULDC UR7, c[0x0][0x10] ;  /* 0x0000040000077ab9 */ /* 0x000fe20000000800 */
[----:B0-----:R-:W0:Y:S01]  /*4fc0*/  LDC R9, c[0x0][0x14] ;  /* 0x00000500ff097b82 */ /* 0x001e220000000800 */
[----:B------:R-:W-:Y:S01]  /*4fd0*/  UIMAD.WIDE.U32 UR6, UR6, UR7, URZ ;  /* 0x00000007060672a5 */ /* 0x000fe2000f8e003f */
[----:B-----5:R-:W-:Y:S01]  /*4fe0*/  PRMT R8, RZ, 0x7610, R8 ;  /* 0x00007610ff087816 */ /* 0x020fe20000000008 */
[----:B------:R-:W-:Y:S02]  /*4ff0*/  IMAD.MOV.U32 R12, RZ, RZ, -0x1 ;  /* 0xffffffffff0c7424 */ /* 0x000fe400078e00ff */
[----:B------:R-:W-:Y:S02]  /*5000*/  IMAD.MOV.U32 R71, RZ, RZ, -0x1 ;  /* 0xffffffffff477424 */ /* 0x000fe400078e00ff */
[----:B0-----:R-:W-:-:S04]  /*5010*/  IMAD.WIDE.U32 R4, R9, UR6, R4 ;  /* 0x0000000609047c25 */ /* 0x001fc8000f8e0004 */
[----:B------:R-:W-:Y:S01]  /*5020*/  IMAD R9, R9, UR7, RZ ;  /* 0x0000000709097c24 */ /* 0x000fe2000f8e02ff */
[----:B------:R-:W-:Y:S02]  /*5030*/  ULDC.64 UR6, c[0x0][0x650] ;  /* 0x0001940000067ab9 */ /* 0x000fe40000000a00 */
[----:B------:R-:W-:Y:S01]  /*5040*/  ISETP.GE.U32.AND P1, PT, R4, UR6, PT ;  /* 0x0000000604007c0c */ /* 0x000fe2000bf26070 */
[----:B------:R-:W-:-:S05]  /*5050*/  IMAD.IADD R5, R5, 0x1, R9 ;  /* 0x0000000105057824 */ /* 0x000fca00078e0209 */
[----:B------:R-:W-:-:S13]  /*5060*/  ISETP.GE.U32.AND.EX P1, PT, R5, UR7, PT, P1 ;  /* 0x0000000705007c0c */ /* 0x000fda000bf26110 */
[----:B------:R-:W-:Y:S05]  /*5070*/  @P1 BRA `(.L_x_105) ;  /* 0x0000000400601947 */ /* 0x000fea0003800000 */
[----:B------:R-:W0:Y:S01]  /*5080*/  S2R R20, SR_CTAID.X ;  /* 0x0000000000147919 */ /* 0x000e220000002500 */
[----:B------:R-:W5:Y:S01]  /*5090*/  LDC.64 R14, c[0x0][0x628] ;  /* 0x00018a00ff0e7b82 */ /* 0x000f620000000a00 */
[----:B------:R-:W-:Y:S01]  /*50a0*/  ULDC UR6, c[0x0][0x150] ;  /* 0x0000540000067ab9 */ /* 0x000fe20000000800 */
[----:B------:R-:W-:Y:S01]  /*50b0*/  IMAD.MOV.U32 R12, RZ, RZ, R4 ;  /* 0x000000ffff0c7224 */ /* 0x000fe200078e0004 */
[----:B-12-4-:R-:W1:Y:S01]  /*50c0*/  S2R R22, SR_CTAID.Y ;  /* 0x0000000000167919 */ /* 0x016e620000002600 */
[----:B------:R-:W-:-:S04]  /*50d0*/  IMAD.MOV.U32 R13, RZ, RZ, R5 ;  /* 0x000000ffff0d7224 */ /* 0x000fc800078e0005 */
[----:B------:R-:W2:Y:S08]  /*50e0*/  LDC R23, c[0x0][0x144] ;  /* 0x00005100ff177b82 */ /* 0x000eb00000000800 */
[----:B------:R-:W4:Y:S08]  /*50f0*/  LDC R16, c[0x0][0x630] ;  /* 0x00018c00ff107b82 */ /* 0x000f300000000800 */
[----:B------:R-:W1:Y:S01]  /*5100*/  LDC.64 R18, c[0x0][0x620] ;  /* 0x00018800ff127b82 */ /* 0x000e620000000a00 */
[----:B-----5:R-:W-:-:S04]  /*5110*/  ISETP.NE.U32.AND P1, PT, R14, RZ, PT ;  /* 0x000000ff0e00720c */ /* 0x020fc80003f25070 */
[----:B------:R-:W-:Y:S02]  /*5120*/  ISETP.NE.AND.EX P1, PT, R15, RZ, PT, P1 ;  /* 0x000000ff0f00720c */ /* 0x000fe40003f25310 */
[----:B0-----:R-:W-:-:S05]  /*5130*/  I2FP.F32.U32 R8, R20 ;  /* 0x0000001400087245 */ /* 0x001fca0000201000 */
[----:B------:R-:W-:-:S04]  /*5140*/  FMUL R8, R8, UR6 ;  /* 0x0000000608087c20 */ /* 0x000fc80008400000 */
[----:B------:R0:W0:Y:S02]  /*5150*/  F2I.U32.TRUNC.NTZ R21, R8 ;  /* 0x0000000800157305 */ /* 0x000024000020f000 */
[----:B--2-4-:R-:W-:Y:S05]  /*5160*/  @!P1 BRA `(.L_x_106) ;  /* 0x0000000000289947 */ /* 0x014fea0003800000 */
[----:B------:R-:W2:Y:S02]  /*5170*/  LDC R9, c[0x0][0x634] ;  /* 0x00018d00ff097b82 */ /* 0x000ea40000000800 */
[----:B--2---:R-:W-:-:S05]  /*5180*/  IADD3 R13, P1, R4, R9, RZ ;  /* 0x00000009040d7210 */ /* 0x004fca0007f3e0ff */
[----:B------:R-:W-:-:S04]  /*5190*/  IMAD.X R17, RZ, RZ, R5, P1 ;  /* 0x000000ffff117224 */ /* 0x000fc800008e0605 */
[----:B0-----:R-:W-:-:S04]  /*51a0*/  IMAD.WIDE.U32 R8, R17, R14, RZ ;  /* 0x0000000e11087225 */ /* 0x001fc800078e00ff */
[----:B---3--:R-:W-:-:S04]  /*51b0*/  IMAD.WIDE.U32 R10, P1, R13, R15, R8 ;  /* 0x0000000f0d0a7225 */ /* 0x008fc80007820008 */
[----:B------:R-:W-:-:S04]  /*51c0*/  IMAD.WIDE.U32 R8, R13, R14, RZ ;  /* 0x0000000e0d087225 */ /* 0x000fc800078e00ff */
[----:B------:R-:W-:Y:S01]  /*51d0*/  IMAD.X R13, RZ, RZ, RZ, P1 ;  /* 0x000000ffff0d7224 */ /* 0x000fe200008e06ff */
[----:B------:R-:W-:Y:S01]  /*51e0*/  IADD3 RZ, P1, R9, R10, RZ ;  /* 0x0000000a09ff7210 */ /* 0x000fe20007f3e0ff */
[----:B------:R-:W-:-:S04]  /*51f0*/  IMAD.MOV.U32 R12, RZ, RZ, R11 ;  /* 0x000000ffff0c7224 */ /* 0x000fc800078e000b */
[----:B------:R-:W-:-:S08]  /*5200*/  IMAD.WIDE.U32.X R12, R17, R15, R12, P1 ;  /* 0x0000000f110c7225 */ /* 0x000fd000008e040c */
.L_x_106:
[----:B---3--:R-:W2:Y:S01]  /*5210*/  LDC.64 R28, c[0x0][0x640] ;  /* 0x00019000ff1c7b82 */ /* 0x008ea20000000a00 */
[-C--:B------:R-:W-:Y:S01]  /*5220*/  SHF.R.U64 R71, R12, R16.reuse, R13 ;  /* 0x000000100c477219 */ /* 0x080fe2000000120d */
[----:B0-----:R-:W-:Y:S01]  /*5230*/  IMAD.MOV R21, RZ, RZ, -R21 ;  /* 0x000000ffff157224 */ /* 0x001fe200078e0a15 */
[----:B------:R-:W-:Y:S01]  /*5240*/  SHF.R.U32.HI R8, RZ, R16, R13 ;  /* 0x00000010ff087219 */ /* 0x000fe2000001160d */
[----:B------:R-:W-:Y:S01]  /*5250*/  ULDC UR6, c[0x0][0x154] ;  /* 0x0000550000067ab9 */ /* 0x000fe20000000800 */
[----:B------:R-:W-:Y:S01]  /*5260*/  IADD3 R11, P1, RZ, -R71, RZ ;  /* 0x80000047ff0b7210 */ /* 0x000fe20007f3e0ff */
[----:B------:R-:W-:Y:S02]  /*5270*/  IMAD R21, R23, R21, R20 ;  /* 0x0000001517157224 */ /* 0x000fe400078e0214 */
[----:B------:R-:W0:Y:S01]  /*5280*/  LDC R12, c[0x0][0x618] ;  /* 0x00018600ff0c7b82 */ /* 0x000e220000000800 */
[----:B------:R-:W-:Y:S02]  /*5290*/  IMAD.MOV.U32 R13, RZ, RZ, 0x1 ;  /* 0x00000001ff0d7424 */ /* 0x000fe400078e00ff */
[----:B------:R-:W-:-:S04]  /*52a0*/  IMAD.X R9, RZ, RZ, ~R8, P1 ;  /* 0x000000ffff097224 */ /* 0x000fc800008e0e08 */
[-C--:B-1----:R-:W-:Y:S01]  /*52b0*/  IMAD R10, R9, R18.reuse, RZ ;  /* 0x00000012090a7224 */ /* 0x082fe200078e02ff */
[----:B------:R-:W1:Y:S01]  /*52c0*/  LDC R24, c[0x0][0x608] ;  /* 0x00018200ff187b82 */ /* 0x000e620000000800 */
[----:B------:R-:W-:-:S04]  /*52d0*/  IMAD.WIDE.U32 R8, R11, R18, R4 ;  /* 0x000000120b087225 */ /* 0x000fc800078e0004 */
[----:B------:R-:W-:Y:S01]  /*52e0*/  IMAD R11, R11, R19, R10 ;  /* 0x000000130b0b7224 */ /* 0x000fe200078e020a */
[----:B------:R-:W-:Y:S02]  /*52f0*/  I2FP.F32.U32 R10, R22 ;  /* 0x00000016000a7245 */ /* 0x000fe40000201000 */
[----:B------:R-:W3:Y:S01]  /*5300*/  LDC R26, c[0x0][0x658] ;  /* 0x00019600ff1a7b82 */ /* 0x000ee20000000800 */
[----:B------:R-:W-:Y:S01]  /*5310*/  IMAD.IADD R9, R9, 0x1, R11 ;  /* 0x0000000109097824 */ /* 0x000fe200078e020b */
[----:B--2---:R-:W-:Y:S01]  /*5320*/  ISETP.NE.U32.AND P1, PT, R28, RZ, PT ;  /* 0x000000ff1c00720c */ /* 0x004fe20003f25070 */
[----:B------:R-:W-:Y:S01]  /*5330*/  FMUL R10, R10, UR6 ;  /* 0x000000060a0a7c20 */ /* 0x000fe20008400000 */
[----:B------:R-:W-:Y:S02]  /*5340*/  IMAD.MOV.U32 R11, RZ, RZ, -0x1 ;  /* 0xffffffffff0b7424 */ /* 0x000fe400078e00ff */
[----:B------:R-:W-:Y:S01]  /*5350*/  ISETP.NE.AND.EX P1, PT, R29, RZ, PT, P1 ;  /* 0x000000ff1d00720c */ /* 0x000fe20003f25310 */
[----:B------:R2:W4:Y:S01]  /*5360*/  F2I.U32.TRUNC.NTZ R17, R10 ;  /* 0x0000000a00117305 */ /* 0x000522000020f000 */
[----:B------:R-:W2:Y:S01]  /*5370*/  LDC R19, c[0x0][0x148] ;  /* 0x00005200ff137b82 */ /* 0x000ea20000000800 */
[----:B0-----:R-:W-:-:S02]  /*5380*/  SHF.R.U64 R16, R8, R12, R9 ;  /* 0x0000000c08107219 */ /* 0x001fc40000001209 */
[----:B------:R-:W-:-:S05]  /*5390*/  SHF.R.U32.HI R9, RZ, R12, R9 ;  /* 0x0000000cff097219 */ /* 0x000fca0000011609 */
[----:B------:R-:W0:Y:S01]  /*53a0*/  LDC R20, c[0x0][0x600] ;  /* 0x00018000ff147b82 */ /* 0x000e220000000800 */
[-CC-:B-1----:R-:W-:Y:S02]  /*53b0*/  SHF.R.U64 R14, R16, R24.reuse, R9.reuse ;  /* 0x00000018100e7219 */ /* 0x182fe40000001209 */
[----:B------:R-:W-:-:S05]  /*53c0*/  SHF.R.U32.HI R9, RZ, R24, R9 ;  /* 0x00000018ff097219 */ /* 0x000fca0000011609 */
[----:B------:R-:W1:Y:S01]  /*53d0*/  LDC R25, c[0x0][0x648] ;  /* 0x00019200ff197b82 */ /* 0x000e620000000800 */
[-CC-:B---3--:R-:W-:Y:S02]  /*53e0*/  SHF.R.U64 R18, R14, R26.reuse, R9.reuse ;  /* 0x0000001a0e127219 */ /* 0x188fe40000001209 */
[-C--:B------:R-:W-:Y:S02]  /*53f0*/  SHF.L.U32 R11, R11, R26.reuse, RZ ;  /* 0x0000001a0b0b7219 */ /* 0x080fe400000006ff */
[-C--:B------:R-:W-:Y:S01]  /*5400*/  SHF.R.U32.HI R9, RZ, R26.reuse, R9 ;  /* 0x0000001aff097219 */ /* 0x080fe20000011609 */
[----:B------:R-:W-:Y:S01]  /*5410*/  IMAD.MOV.U32 R8, RZ, RZ, R18 ;  /* 0x000000ffff087224 */ /* 0x000fe200078e0012 */
[----:B------:R-:W-:Y:S01]  /*5420*/  SHF.L.U32 R24, R13, R26, RZ ;  /* 0x0000001a0d187219 */ /* 0x000fe200000006ff */
[----:B------:R-:W3:Y:S01]  /*5430*/  LDC R27, c[0x0][0x638] ;  /* 0x00018e00ff1b7b82 */ /* 0x000ee20000000800 */
[----:B------:R-:W-:-:S07]  /*5440*/  LOP3.LUT R23, RZ, R11, RZ, 0x33, !PT ;  /* 0x0000000bff177212 */ /* 0x000fce00078e33ff */
[----:B------:R-:W0:Y:S01]  /*5450*/  LDC R30, c[0x0][0x610] ;  /* 0x00018400ff1e7b82 */ /* 0x000e220000000800 */
[----:B----4-:R-:W-:Y:S05]  /*5460*/  @!P1 BRA `(.L_x_107) ;  /* 0x0000000000289947 */ /* 0x010fea0003800000 */
[----:B------:R-:W4:Y:S02]  /*5470*/  LDC R13, c[0x0][0x64c] ;  /* 0x00019300ff0d7b82 */ /* 0x000f240000000800 */
[----:B----4-:R-:W-:-:S05]  /*5480*/  IADD3 R13, P1, R18, R13, RZ ;  /* 0x0000000d120d7210 */ /* 0x010fca0007f3e0ff */
[----:B------:R-:W-:-:S04]  /*5490*/  IMAD.X R15, RZ, RZ, R9, P1 ;  /* 0x000000ffff0f7224 */ /* 0x000fc800008e0609 */
[----:B------:R-:W-:-:S04]  /*54a0*/  IMAD.WIDE.U32 R8, R15, R28, RZ ;  /* 0x0000001c0f087225 */ /* 0x000fc800078e00ff */
[----:B--2---:R-:W-:-:S04]  /*54b0*/  IMAD.WIDE.U32 R10, P1, R13, R29, R8 ;  /* 0x0000001d0d0a7225 */ /* 0x004fc80007820008 */
[----:B------:R-:W-:-:S04]  /*54c0*/  IMAD.WIDE.U32 R8, R13, R28, RZ ;  /* 0x0000001c0d087225 */ /* 0x000fc800078e00ff */
[----:B------:R-:W-:Y:S01]  /*54d0*/  IMAD.X R13, RZ, RZ, RZ, P1 ;  /* 0x000000ffff0d7224 */ /* 0x000fe200008e06ff */
[----:B------:R-:W-:Y:S01]  /*54e0*/  IADD3 RZ, P1, R9, R10, RZ ;  /* 0x0000000a09ff7210 */ /* 0x000fe20007f3e0ff */
[----:B------:R-:W-:-:S04]  /*54f0*/  IMAD.MOV.U32 R12, RZ, RZ, R11 ;  /* 0x000000ffff0c7224 */ /* 0x000fc800078e000b */
[----:B------:R-:W-:-:S08]  /*5500*/  IMAD.WIDE.U32.X R8, R15, R29, R12, P1 ;  /* 0x0000001d0f087225 */ /* 0x000fd000008e040c */
.L_x_107:
[----:B-1----:R-:W-:Y:S01]  /*5510*/  SHF.R.U64 R8, R8, R25, R9 ;  /* 0x0000001908087219 */ /* 0x002fe20000001209 */
[----:B0-----:R-:W-:Y:S01]  /*5520*/  VIADD R13, R20, 0xffffffff ;  /* 0xffffffff140d7836 */ /* 0x001fe20000000000 */
[----:B------:R-:W-:Y:S01]  /*5530*/  LOP3.LUT R11, R14, R23, RZ, 0xc0, !PT ;  /* 0x000000170e0b7212 */ /* 0x000fe200078ec0ff */
[----:B------:R-:W-:Y:S02]  /*5540*/  IMAD.MOV R17, RZ, RZ, -R17 ;  /* 0x000000ffff117224 */ /* 0x000fe400078e0a11 */
[----:B------:R-:W-:Y:S02]  /*5550*/  IMAD.MOV R9, RZ, RZ, -R8 ;  /* 0x000000ffff097224 */ /* 0x000fe400078e0a08 */
[----:B------:R-:W-:Y:S01]  /*5560*/  IMAD R24, R24, R8, R11 ;  /* 0x0000000818187224 */ /* 0x000fe200078e020b */
[----:B------:R-:W-:Y:S01]  /*5570*/  LOP3.LUT R11, R16, R13, RZ, 0xc0, !PT ;  /* 0x0000000d100b7212 */ /* 0x000fe200078ec0ff */
[----:B--2---:R-:W-:Y:S02]  /*5580*/  @P4 IMAD R21, R19, R17, R22 ;  /* 0x0000001113154224 */ /* 0x004fe400078e0216 */
[----:B---3--:R-:W-:-:S02]  /*5590*/  IMAD R8, R9, R27, R18 ;  /* 0x0000001b09087224 */ /* 0x008fc400078e0212 */
[----:B------:R-:W-:Y:S02]  /*55a0*/  IMAD R24, R24, R30, R21 ;  /* 0x0000001e18187224 */ /* 0x000fe400078e0215 */
[----:B------:R-:W-:Y:S02]  /*55b0*/  IMAD R9, R8, R20, R11 ;  /* 0x0000001408097224 */ /* 0x000fe400078e020b */
[----:B------:R-:W-:-:S03]  /*55c0*/  IMAD.MOV.U32 R10, RZ, RZ, 0x1 ;  /* 0x00000001ff0a7424 */ /* 0x000fc600078e00ff */
[----:B------:R-:W-:Y:S02]  /*55d0*/  SEL R12, R9, R24, !P4 ;  /* 0x00000018090c7207 */ /* 0x000fe40006000000 */
[----:B------:R-:W-:Y:S02]  /*55e0*/  PRMT R8, R10, 0x7610, R8 ;  /* 0x000076100a087816 */ /* 0x000fe40000000008 */
[----:B------:R-:W-:-:S07]  /*55f0*/  SEL R24, R24, R9, !P4 ;  /* 0x0000000918187207 */ /* 0x000fce0006000000 */
.L_x_105:
[----:B------:R-:W-:Y:S01]  /*5600*/  LOP3.LUT P1, RZ, R8, 0xff, RZ, 0xc0, !PT ;  /* 0x000000ff08ff7812 */ /* 0x000fe2000782c0ff */
[----:B---3--:R-:W-:-:S12]  /*5610*/  IMAD.MOV.U32 R11, RZ, RZ, R24 ;  /* 0x000000ffff0b7224 */ /* 0x008fd800078e0018 */
[----:B------:R-:W-:Y:S05]  /*5620*/  @P1 BRA `(.L_x_108) ;  /* 0xffffffbc00401947 */ /* 0x000fea000383ffff */
[----:B------:R-:W-:Y:S05]  /*5630*/  EXIT ;  /* 0x000000000000794d */ /* 0x000fea0003800000 */
.L_x_8:
[----:B0-----:R-:W-:Y:S01]  /*5640*/  ULDC.64 UR4, c[0x0][0x650] ;  /* 0x0001940000047ab9 */ /* 0x001fe20000000a00 */
        /* <DEDUP_REMOVED lines=25> */
.L_x_110:
[----:B------:R-:W0:Y:S01]  /*57e0*/  LDC.64 R28, c[0x0][0x640] ;  /* 0x00019000ff1c7b82 */ /* 0x000e220000000a00 */
[-CC-:B------:R-:W-:Y:S01]  /*57f0*/  SHF.R.U64 R21, R14, R6.reuse, R15.reuse ;  /* 0x000000060e157219 */ /* 0x180fe2000000120f */
[----:B------:R-:W-:Y:S01]  /*5800*/  IMAD.MOV.U32 R26, RZ, RZ, 0x1 ;  /* 0x00000001ff1a7424 */ /* 0x000fe200078e00ff */
[----:B------:R-:W-:Y:S02]  /*5810*/  SHF.R.U32.HI R6, RZ, R6, R15 ;  /* 0x00000006ff067219 */ /* 0x000fe4000001160f */
[----:B------:R-:W-:-:S03]  /*5820*/  IADD3 R13, P0, RZ, -R21, RZ ;  /* 0x80000015ff0d7210 */ /* 0x000fc60007f1e0ff */
[----:B------:R-:W1:Y:S02]  /*5830*/  LDC R12, c[0x0][0x618] ;  /* 0x00018600ff0c7b82 */ /* 0x000e640000000800 */
[----:B------:R-:W-:-:S04]  /*5840*/  IMAD.X R11, RZ, RZ, ~R6, P0 ;  /* 0x000000ffff0b7224 */ /* 0x000fc800000e0e06 */
[-C--:B------:R-:W-:Y:S02]  /*5850*/  IMAD R6, R11, R22.reuse, RZ ;  /* 0x000000160b067224 */ /* 0x080fe400078e02ff */
[----:B------:R-:W2:Y:S01]  /*5860*/  LDC R14, c[0x0][0x608] ;  /* 0x00018200ff0e7b82 */ /* 0x000ea20000000800 */
[----:B------:R-:W-:-:S04]  /*5870*/  IMAD.WIDE.U32 R10, R13, R22, R4 ;  /* 0x000000160d0a7225 */ /* 0x000fc800078e0004 */
[----:B------:R-:W-:-:S03]  /*5880*/  IMAD R13, R13, R23, R6 ;  /* 0x000000170d0d7224 */ /* 0x000fc600078e0206 */
[----:B------:R-:W3:Y:S01]  /*5890*/  LDC R27, c[0x0][0x658] ;  /* 0x00019600ff1b7b82 */ /* 0x000ee20000000800 */
[----:B------:R-:W-:Y:S01]  /*58a0*/  IMAD.IADD R11, R11, 0x1, R13 ;  /* 0x000000010b0b7824 */ /* 0x000fe200078e020d */
[----:B0-----:R-:W-:-:S04]  /*58b0*/  ISETP.NE.U32.AND P0, PT, R28, RZ, PT ;  /* 0x000000ff1c00720c */ /* 0x001fc80003f05070 */
[----:B------:R-:W-:Y:S02]  /*58c0*/  ISETP.NE.AND.EX P0, PT, R29, RZ, PT, P0 ;  /* 0x000000ff1d00720c */ /* 0x000fe40003f05300 */
[----:B------:R-:W0:Y:S01]  /*58d0*/  LDC R18, c[0x0][0x600] ;  /* 0x00018000ff127b82 */ /* 0x000e220000000800 */
[-CC-:B-1----:R-:W-:Y:S01]  /*58e0*/  SHF.R.U64 R16, R10, R12.reuse, R11.reuse ;  /* 0x0000000c0a107219 */ /* 0x182fe2000000120b */
[----:B------:R-:W-:Y:S01]  /*58f0*/  IMAD.MOV.U32 R10, RZ, RZ, -0x1 ;  /* 0xffffffffff0a7424 */ /* 0x000fe200078e00ff */
[----:B------:R-:W-:-:S05]  /*5900*/  SHF.R.U32.HI R11, RZ, R12, R11 ;  /* 0x0000000cff0b7219 */ /* 0x000fca000001160b */
[----:B------:R-:W1:Y:S01]  /*5910*/  LDC R22, c[0x0][0x648] ;  /* 0x00019200ff167b82 */ /* 0x000e620000000800 */
[-CC-:B--2---:R-:W-:Y:S02]  /*5920*/  SHF.R.U64 R23, R16, R14.reuse, R11.reuse ;  /* 0x0000000e10177219 */ /* 0x184fe4000000120b */
[----:B------:R-:W-:-:S05]  /*5930*/  SHF.R.U32.HI R6, RZ, R14, R11 ;  /* 0x0000000eff067219 */ /* 0x000fca000001160b */
[----:B------:R-:W2:Y:S01]  /*5940*/  LDC R24, c[0x0][0x638] ;  /* 0x00018e00ff187b82 */ /* 0x000ea20000000800 */
[-C--:B---3--:R-:W-:Y:S02]  /*5950*/  SHF.L.U32 R10, R10, R27.reuse, RZ ;  /* 0x0000001b0a0a7219 */ /* 0x088fe400000006ff */
[-CC-:B------:R-:W-:Y:S02]  /*5960*/  SHF.R.U64 R25, R23, R27.reuse, R6.reuse ;  /* 0x0000001b17197219 */ /* 0x180fe40000001206 */
[----:B------:R-:W-:Y:S02]  /*5970*/  LOP3.LUT R30, RZ, R10, RZ, 0x33, !PT ;  /* 0x0000000aff1e7212 */ /* 0x000fe400078e33ff */
[----:B------:R-:W-:Y:S01]  /*5980*/  SHF.R.U32.HI R11, RZ, R27, R6 ;  /* 0x0000001bff0b7219 */ /* 0x000fe20000011606 */
[----:B------:R-:W3:Y:S01]  /*5990*/  LDC R31, c[0x0][0x610] ;  /* 0x00018400ff1f7b82 */ /* 0x000ee20000000800 */
[----:B------:R-:W-:Y:S01]  /*59a0*/  IMAD.MOV.U32 R10, RZ, RZ, R25 ;  /* 0x000000ffff0a7224 */ /* 0x000fe200078e0019 */
[----:B------:R-:W-:Y:S06]  /*59b0*/  @!P0 BRA `(.L_x_111) ;  /* 0x0000000000288947 */ /* 0x000fec0003800000 */
        /* <DEDUP_REMOVED lines=10> */
.L_x_111:
[----:B-1----:R-:W-:Y:S01]  /*5a60*/  SHF.R.U64 R9, R10, R22, R11 ;  /* 0x000000160a097219 */ /* 0x002fe2000000120b */
[----:B0-----:R-:W-:Y:S01]  /*5a70*/  VIADD R11, R18, 0xffffffff ;  /* 0xffffffff120b7836 */ /* 0x001fe20000000000 */
[----:B------:R-:W-:Y:S01]  /*5a80*/  SHF.L.U32 R26, R26, R27, RZ ;  /* 0x0000001b1a1a7219 */ /* 0x000fe200000006ff */
[----:B------:R-:W-:Y:S01]  /*5a90*/  @P4 IMAD R7, R19, R20, R8 ;  /* 0x0000001413074224 */ /* 0x000fe200078e0208 */
[----:B------:R-:W-:Y:S01]  /*5aa0*/  LOP3.LUT R6, R23, R30, RZ, 0xc0, !PT ;  /* 0x0000001e17067212 */ /* 0x000fe200078ec0ff */
[----:B------:R-:W-:Y:S02]  /*5ab0*/  IMAD.MOV R10, RZ, RZ, -R9 ;  /* 0x000000ffff0a7224 */ /* 0x000fe400078e0a09 */
[----:B------:R-:W-:Y:S02]  /*5ac0*/  IMAD.MOV.U32 R17, RZ, RZ, R21 ;  /* 0x000000ffff117224 */ /* 0x000fe400078e0015 */
[----:B------:R-:W-:Y:S01]  /*5ad0*/  IMAD R8, R26, R9, R6 ;  /* 0x000000091a087224 */ /* 0x000fe200078e0206 */
[----:B------:R-:W-:Y:S01]  /*5ae0*/  LOP3.LUT R9, R16, R11, RZ, 0xc0, !PT ;  /* 0x0000000b10097212 */ /* 0x000fe200078ec0ff */
[----:B--2---:R-:W-:-:S02]  /*5af0*/  IMAD R6, R10, R24, R25 ;  /* 0x000000180a067224 */ /* 0x004fc400078e0219 */
[----:B---3--:R-:W-:Y:S02]  /*5b00*/  IMAD R7, R8, R31, R7 ;  /* 0x0000001f08077224 */ /* 0x008fe400078e0207 */
[----:B------:R-:W-:Y:S02]  /*5b10*/  IMAD R14, R6, R18, R9 ;  /* 0x00000012060e7224 */ /* 0x000fe400078e0209 */
[----:B------:R-:W-:-:S03]  /*5b20*/  IMAD.MOV.U32 R8, RZ, RZ, 0x1 ;  /* 0x00000001ff087424 */ /* 0x000fc600078e00ff */
[----:B------:R-:W-:Y:S02]  /*5b30*/  SEL R18, R14, R7, !P4 ;  /* 0x000000070e127207 */ /* 0x000fe40006000000 */
[----:B------:R-:W-:Y:S02]  /*5b40*/  PRMT R6, R8, 0x7610, R6 ;  /* 0x0000761008067816 */ /* 0x000fe40000000006 */
[----:B------:R-:W-:-:S07]  /*5b50*/  SEL R14, R7, R14, !P4 ;  /* 0x0000000e070e7207 */ /* 0x000fce0006000000 */
.L_x_109:
[----:B------:R-:W-:-:S08]  /*5b60*/  NOP ;  /* 0x0000000000007918 */ /* 0x000fd00000000000 */
[----:B------:R-:W0:-:S00]  /*5b70*/  USETMAXREG.DEALLOC.CTAPOOL 0x28 ;  /* 0x00000028000079c8 */ /* 0x000e0000080e0500 */
[----:B0-----:R-:W-:-:S13]  /*5b80*/  ISETP.NE.AND P0, PT, R3, RZ, PT ;  /* 0x000000ff0300720c */ /* 0x001fda0003f05270 */
[----:B------:R-:W-:Y:S05]  /*5b90*/  @P0 EXIT ;  /* 0x000000000000094d */ /* 0x000fea0003800000 */
[----:B------:R-:W-:Y:S01]  /*5ba0*/  LOP3.LUT P0, RZ, R6, 0xff, RZ, 0xc0, !PT ;  /* 0x000000ff06ff7812 */ /* 0x000fe2000780c0ff */
[----:B------:R-:W-:Y:S02]  /*5bb0*/  IMAD.MOV.U32 R3, RZ, RZ, 0x1 ;  /* 0x00000001ff037424 */ /* 0x000fe400078e00ff */
[----:B------:R-:W-:-:S10]  /*5bc0*/  IMAD.MOV.U32 R13, RZ, RZ, RZ ;  /* 0x000000ffff0d7224 */ /* 0x000fd400078e00ff */
[----:B------:R-:W-:Y:S05]  /*5bd0*/  @!P0 BRA `(.L_x_112) ;  /* 0x0000000c00348947 */ /* 0x000fea0003800000 */
[----:B------:R-:W0:Y:S01]  /*5be0*/  LDC R3, c[0x0][0x28c] ;  /* 0x0000a300ff037b82 */ /* 0x000e220000000800 */
[----:B------:R-:W-:Y:S01]  /*5bf0*/  ULDC UR5, c[0x0][0x658] ;  /* 0x0001960000057ab9 */ /* 0x000fe20000000800 */
[----:B------:R-:W-:Y:S01]  /*5c00*/  UMOV UR7, 0xffffffff ;  /* 0xffffffff00077882 */ /* 0x000fe20000000000 */
[----:B------:R-:W-:Y:S01]  /*5c10*/  ULDC UR6, c[0x0][0xc] ;  /* 0x0000030000067ab9 */ /* 0x000fe20000000800 */
[----:B------:R-:W-:Y:S01]  /*5c20*/  USHF.L.U32 UR8, UR7, UR5, URZ ;  /* 0x0000000507087299 */ /* 0x000fe2000800063f */
[----:B------:R-:W-:Y:S01]  /*5c30*/  BSSY B0, `(.L_x_112) ;  /* 0x00000c7000007945 */ /* 0x000fe20003800000 */
[----:B------:R-:W-:Y:S01]  /*5c40*/  UMOV UR9, 0x1 ;  /* 0x0000000100097882 */ /* 0x000fe20000000000 */
[----:B------:R-:W-:Y:S01]  /*5c50*/  ULDC UR7, c[0x0][0x10] ;  /* 0x0000040000077ab9 */ /* 0x000fe20000000800 */
[----:B------:R-:W1:Y:S01]  /*5c60*/  S2UR UR10, SR_CgaCtaId ;  /* 0x00000000000a79c3 */ /* 0x000e620000008800 */
[----:B------:R-:W-:Y:S01]  /*5c70*/  UIMAD.WIDE.U32 UR6, UR6, UR7, URZ ;  /* 0x00000007060672a5 */ /* 0x000fe2000f8e003f */
[----:B------:R-:W-:Y:S01]  /*5c80*/  IMAD.MOV.U32 R16, RZ, RZ, 0x1 ;  /* 0x00000001ff107424 */ /* 0x000fe200078e00ff */
[----:B------:R-:W-:Y:S01]  /*5c90*/  USHF.L.U32 UR18, UR9, UR5, URZ ;  /* 0x0000000509127299 */ /* 0x000fe2000800063f */
[----:B------:R-:W-:Y:S01]  /*5ca0*/  LOP3.LUT R15, R2, 0x2, RZ, 0xfc, !PT ;  /* 0x00000002020f7812 */ /* 0x000fe200078efcff */
[----:B------:R-:W-:Y:S01]  /*5cb0*/  IMAD.MOV.U32 R13, RZ, RZ, RZ ;  /* 0x000000ffff0d7224 */ /* 0x000fe200078e00ff */
[----:B------:R-:W-:Y:S01]  /*5cc0*/  ULDC UR5, c[0x0][0x14] ;  /* 0x0000050000057ab9 */ /* 0x000fe20000000800 */
[----:B------:R-:W-:Y:S01]  /*5cd0*/  ULDC UR4, c[0x0][0x600] ;  /* 0x0001800000047ab9 */ /* 0x000fe20000000800 */
[----:B------:R-:W-:-:S02]  /*5ce0*/  UIMAD.WIDE.U32 UR22, UR6, UR5, URZ ;  /* 0x00000005061672a5 */ /* 0x000fc4000f8e003f */
[----:B------:R-:W-:Y:S02]  /*5cf0*/  UIMAD UR13, UR7, UR5, URZ ;  /* 0x00000005070d72a4 */ /* 0x000fe4000f8e023f */
[----:B------:R-:W-:Y:S02]  /*5d00*/  UIADD3 UR4, UR4, -0x1, URZ ;  /* 0xffffffff04047890 */ /* 0x000fe4000fffe03f */
[----:B------:R-:W-:Y:S01]  /*5d10*/  ULOP3.LUT UR17, URZ, UR8, URZ, 0x33, !UPT ;  /* 0x000000083f117292 */ /* 0x000fe2000f8e333f */
[----:B0-----:R-:W-:Y:S01]  /*5d20*/  VIADD R3, R3, 0x3f ;  /* 0x0000003f03037836 */ /* 0x001fe20000000000 */
[----:B------:R-:W-:Y:S01]  /*5d30*/  UIADD3 UR13, UR23, UR13, URZ ;  /* 0x0000000d170d7290 */ /* 0x000fe2000fffe03f */
[----:B------:R-:W-:-:S03]  /*5d40*/  ULDC.64 UR24, c[0x0][0x198] ;  /* 0x0000660000187ab9 */ /* 0x000fc60000000a00 */
[----:B------:R-:W-:Y:S01]  /*5d50*/  SHF.R.S32.HI R6, RZ, 0x1f, R3 ;  /* 0x0000001fff067819 */ /* 0x000fe20000011403 */
[----:B-1----:R-:W-:-:S03]  /*5d60*/  IMAD.U32 R11, RZ, RZ, UR10 ;  /* 0x0000000aff0b7e24 */ /* 0x002fc6000f8e00ff */
[----:B------:R-:W-:Y:S01]  /*5d70*/  LEA.HI R6, R6, R3, RZ, 0x6 ;  /* 0x0000000306067211 */ /* 0x000fe200078f30ff */
[----:B------:R-:W-:-:S03]  /*5d80*/  IMAD.MOV.U32 R3, RZ, RZ, 0x1 ;  /* 0x00000001ff037424 */ /* 0x000fc600078e00ff */
[----:B------:R-:W-:-:S05]  /*5d90*/  SHF.R.S32.HI R10, RZ, 0x6, R6 ;  /* 0x00000006ff0a7819 */ /* 0x000fca0000011406 */
[----:B------:R-:W-:-:S07]  /*5da0*/  VIADD R12, R10, 0x1 ;  /* 0x000000010a0c7836 */ /* 0x000fce0000000000 */
.L_x_123:
[----:B------:R-:W-:-:S03]  /*5db0*/  UMOV UR5, 0xffffffff ;  /* 0xffffffff00057882 */ /* 0x000fc60000000000 */
[----:B------:R-:W-:Y:S05]  /*5dc0*/  BRA.DIV UR5, `(.L_x_113) ;  /* 0x0000001605a07947 */ /* 0x000fea000b800000 */
[----:B------:R-:W-:-:S13]  /*5dd0*/  ELECT P0, URZ, PT ;  /* 0x00000000003f782f */ /* 0x000fda0003800000 */
.L_x_148:
[----:B------:R-:W0:Y:S01]  /*5de0*/  LDC R6, c[0x0][0x28c] ;  /* 0x0000a300ff067b82 */ /* 0x000e220000000800 */
[----:B------:R-:W-:Y:S01]  /*5df0*/  BSSY B1, `(.L_x_114) ;  /* 0x000003a000017945 */ /* 0x000fe20003800000 */
[----:B0-----:R-:W-:-:S13]  /*5e00*/  ISETP.LT.OR P0, PT, R6, 0x1, !P0 ;  /* 0x000000010600780c */ /* 0x001fda0004701670 */
[----:B------:R-:W-:Y:S05]  /*5e10*/  @P0 BRA `(.L_x_115) ;  /* 0x0000000000dc0947 */ /* 0x000fea0003800000 */
[----:B------:R-:W-:Y:S02]  /*5e20*/  IMAD R14, R14, 0x8, R11 ;  /* 0x000000080e0e7824 */ /* 0x000fe400078e020b */
[----:B------:R-:W-:Y:S02]  /*5e30*/  IMAD.SHL.U32 R18, R18, 0x40, RZ ;  /* 0x0000004012127824 */ /* 0x000fe400078e00ff */
[----:B------:R-:W-:Y:S02]  /*5e40*/  IMAD.MOV.U32 R22, RZ, RZ, RZ ;  /* 0x000000ffff167224 */ /* 0x000fe400078e00ff */
[----:B------:R-:W-:Y:S02]  /*5e50*/  IMAD.MOV.U32 R6, RZ, RZ, R12 ;  /* 0x000000ffff067224 */ /* 0x000fe400078e000c */
[----:B------:R-:W-:Y:S02]  /*5e60*/  IMAD.MOV.U32 R7, RZ, RZ, R3 ;  /* 0x000000ffff077224 */ /* 0x000fe400078e0003 */
[----:B------:R-:W-:-:S02]  /*5e70*/  IMAD.MOV.U32 R8, RZ, RZ, R13 ;  /* 0x000000ffff087224 */ /* 0x000fc400078e000d */
[----:B------:R-:W-:-:S07]  /*5e80*/  IMAD.SHL.U32 R19, R14, 0x10, RZ ;  /* 0x000000100e137824 */ /* 0x000fce00078e00ff */
.L_x_118:
[----:B------:R-:W0:Y:S01]  /*5e90*/  S2UR UR5, SR_CgaCtaId ;  /* 0x00000000000579c3 */ /* 0x000e220000008800 */
[----:B------:R-:W-:Y:S02]  /*5ea0*/  MOV R14, 0x400 ;  /* 0x00000400000e7802 */ /* 0x000fe40000000f00 */
[----:B------:R-:W-:Y:S02]  /*5eb0*/  SHF.L.U32 R9, R7, 0x1f, RZ ;  /* 0x0000001f07097819 */ /* 0x000fe400000006ff */
[----:B------:R-:W-:Y:S01]  /*5ec0*/  LOP3.LUT P1, RZ, R0, 0x7f, RZ, 0xc0, !PT ;  /* 0x0000007f00ff7812 */ /* 0x000fe2000782c0ff */
[----:B0-----:R-:W-:-:S05]  /*5ed0*/  IMAD.U32 R11, RZ, RZ, UR5 ;  /* 0x00000005ff0b7e24 */ /* 0x001fca000f8e00ff */
[----:B------:R-:W-:-:S07]  /*5ee0*/  LEA R21, R11, R14, 0x18 ;  /* 0x0000000e0b157211 */ /* 0x000fce00078ec0ff */
[----:B------:R-:W0:Y:S01]  /*5ef0*/  @!P1 LDC R14, c[0x0][0x500] ;  /* 0x00014000ff0e9b82 */ /* 0x000e220000000800 */
[----:B------:R-:W-:-:S04]  /*5f00*/  IMAD R20, R8, 0x8, R21 ;  /* 0x0000000808147824 */ /* 0x000fc800078e0215 */
[----:B------:R-:W1:Y:S02]  /*5f10*/  SYNCS.PHASECHK.TRANS64.TRYWAIT P0, [R20+URZ+0x90], R9 ;  /* 0x00009009140075a7 */ /* 0x000e64000800017f */
[----:B-1----:R-:W-:Y:S05]  /*5f20*/  @!P0 BRA `(.L_x_116) ;  /* 0x0000001400688947 */ /* 0x002fea0003800000 */
.L_x_149:
[----:B-1----:R-:W-:Y:S01]  /*5f30*/  PRMT R9, R15, 0x9910, RZ ;  /* 0x000099100f097816 */ /* 0x002fe200000000ff */
[----:B0-----:R0:W-:Y:S03]  /*5f40*/  @!P1 SYNCS.ARRIVE.TRANS64 RZ, [R20+URZ], R14 ;  /* 0x0000000e14ff99a7 */ /* 0x0011e6000800003f */
[----:B------:R-:W-:-:S13]  /*5f50*/  ISETP.NE.AND P0, PT, R9, 0x2, PT ;  /* 0x000000020900780c */ /* 0x000fda0003f05270 */
[----:B0-----:R-:W-:Y:S05]  /*5f60*/  @P0 BRA `(.L_x_117) ;  /* 0x0000000000040947 */ /* 0x001fea0003800000 */
[----:B------:R-:W-:Y:S01]  /*5f70*/  BPT.TRAP 0x1 ;  /* 0x000000040000795c */ /* 0x000fe20000300000 */
.L_x_117:
[----:B------:R-:W-:Y:S01]  /*5f80*/  IMAD R9, R8, 0x8, R11 ;  /* 0x0000000808097824 */ /* 0x000fe200078e020b */
[----:B------:R-:W-:Y:S01]  /*5f90*/  R2UR UR9, R20 ;  /* 0x00000000140972ca */ /* 0x000fe200000e0000 */
[----:B------:R-:W-:Y:S01]  /*5fa0*/  VIADD R6, R6, 0xffffffff ;  /* 0xffffffff06067836 */ /* 0x000fe20000000000 */
[----:B------:R-:W-:Y:S01]  /*5fb0*/  UIADD3 UR6, UP0, UR24, 0xf0, URZ ;  /* 0x000000f018067890 */ /* 0x000fe2000ff1e03f */
[--C-:B------:R-:W-:Y:S01]  /*5fc0*/  IMAD.U32 R9, R9, 0x400, R21.reuse ;  /* 0x0000040009097824 */ /* 0x100fe200078e0015 */
[----:B------:R-:W-:Y:S01]  /*5fd0*/  R2UR UR11, R19 ;  /* 0x00000000130b72ca */ /* 0x000fe200000e0000 */
[----:B------:R-:W-:Y:S01]  /*5fe0*/  IMAD R21, R8, 0x1000, R21 ;  /* 0x0000100008157824 */ /* 0x000fe200078e0215 */
[----:B------:R-:W-:Y:S01]  /*5ff0*/  R2UR UR10, R22 ;  /* 0x00000000160a72ca */ /* 0x000fe200000e0000 */
[----:B------:R-:W-:Y:S01]  /*6000*/  UIADD3 UR26, UP1, UR24, 0x1f0, URZ ;  /* 0x000001f0181a7890 */ /* 0x000fe2000ff3e03f */
[----:B------:R-:W-:Y:S01]  /*6010*/  R2UR UR5, R9 ;  /* 0x00000000090572ca */ /* 0x000fe200000e0000 */
[----:B------:R-:W-:Y:S01]  /*6020*/  UIADD3.X UR7, URZ, UR25, URZ, UP0, !UPT ;  /* 0x000000193f077290 */ /* 0x000fe200087fe43f */
[----:B------:R-:W-:Y:S01]  /*6030*/  R2UR UR8, R21 ;  /* 0x00000000150872ca */ /* 0x000fe200000e0000 */
[----:B------:R-:W-:Y:S01]  /*6040*/  VIADD R8, R8, 0x1 ;  /* 0x0000000108087836 */ /* 0x000fe20000000000 */
[----:B------:R-:W-:Y:S01]  /*6050*/  R2UR UR12, R17 ;  /* 0x00000000110c72ca */ /* 0x000fe200000e0000 */
[----:B------:R-:W-:Y:S01]  /*6060*/  UIADD3.X UR27, URZ, UR25, URZ, UP1, !UPT ;  /* 0x000000193f1b7290 */ /* 0x000fe20008ffe43f */
[----:B------:R-:W-:Y:S01]  /*6070*/  R2UR UR19, R18 ;  /* 0x00000000121372ca */ /* 0x000fe200000e0000 */
[----:B------:R-:W-:Y:S01]  /*6080*/  UMOV UR20, 0xff0000 ;  /* 0x00ff000000147882 */ /* 0x000fe20000000000 */
[----:B------:R-:W-:Y:S01]  /*6090*/  ISETP.GT.AND P1, PT, R6, 0x1, PT ;  /* 0x000000010600780c */ /* 0x000fe20003f24270 */
[----:B------:R-:W-:Y:S01]  /*60a0*/  UMOV UR14, 0x0 ;  /* 0x00000000000e7882 */ /* 0x000fe20000000000 */
[----:B------:R-:W-:Y:S01]  /*60b0*/  UMOV UR15, 0x10000000 ;  /* 0x10000000000f7882 */ /* 0x000fe20000000000 */
[----:B------:R-:W-:Y:S01]  /*60c0*/  ISETP.NE.AND P0, PT, R8, 0x12, PT ;  /* 0x000000120800780c */ /* 0x000fe20003f05270 */
[----:B------:R-:W-:Y:S01]  /*60d0*/  VIADD R22, R22, 0x40 ;  /* 0x0000004016167836 */ /* 0x000fe20000000000 */
[----:B------:R-:W-:-:S02]  /*60e0*/  UIADD3 UR5, UR5, 0x200, URZ ;  /* 0x0000020005057890 */ /* 0x000fc4000fffe03f */
[----:B------:R-:W-:Y:S01]  /*60f0*/  UIADD3 UR16, UR8, 0x24200, URZ ;  /* 0x0002420008107890 */ /* 0x000fe2000fffe03f */
[----:B------:R-:W-:Y:S02]  /*6100*/  SEL R14, RZ, 0x1, P0 ;  /* 0x00000001ff0e7807 */ /* 0x000fe40000000000 */
[----:B------:R-:W-:Y:S02]  /*6110*/  SEL R8, R8, RZ, P0 ;  /* 0x000000ff08087207 */ /* 0x000fe40000000000 */
[----:B------:R-:W-:Y:S01]  /*6120*/  UMOV UR8, UR5 ;  /* 0x0000000500087c82 */ /* 0x000fe20008000000 */
[----:B------:R-:W-:Y:S01]  /*6130*/  LOP3.LUT R7, R7, R14, RZ, 0x3c, !PT ;  /* 0x0000000e07077212 */ /* 0x000fe200078e3cff */
[----:B------:R0:W-:Y:S02]  /*6140*/  UTMALDG.3D.MULTICAST [UR8], [UR6], UR20, desc[UR14] ;  /* 0x00000e08060073b4 */ /* 0x0001e40008011814 */
[----:B0-----:R-:W-:Y:S01]  /*6150*/  UMOV UR8, UR16 ;  /* 0x0000001000087c82 */ /* 0x001fe20008000000 */
[----:B------:R-:W-:-:S02]  /*6160*/  UMOV UR11, UR19 ;  /* 0x00000013000b7c82 */ /* 0x000fc40008000000 */
[----:B------:R0:W-:Y:S02]  /*6170*/  UTMALDG.3D [UR8], [UR26], desc[UR14] ;  /* 0x00000e081a0075b4 */ /* 0x0001e40008011000 */
[----:B0-----:R-:W-:Y:S05]  /*6180*/  @P1 BRA `(.L_x_118) ;  /* 0xfffffffc00401947 */ /* 0x001fea000383ffff */
.L_x_115:
[----:B------:R-:W-:Y:S05]  /*6190*/  BSYNC B1 ;  /* 0x0000000000017941 */ /* 0x000fea0003800000 */
.L_x_114:
[----:B------:R-:W-:Y:S01]  /*61a0*/  LOP3.LUT P1, RZ, R16, 0xff, RZ, 0xc0, !PT ;  /* 0x000000ff10ff7812 */ /* 0x000fe2000782c0ff */
[C---:B------:R-:W-:Y:S01]  /*61b0*/  IMAD.IADD R13, R10.reuse, 0x1, R13 ;  /* 0x000000010a0d7824 */ /* 0x040fe200078e020d */
[----:B------:R-:W-:Y:S01]  /*61c0*/  ULDC.64 UR6, c[0x0][0x650] ;  /* 0x0001940000067ab9 */ /* 0x000fe20000000a00 */
[C---:B------:R-:W-:Y:S01]  /*61d0*/  ISETP.GE.U32.AND P2, PT, R10.reuse, 0x12, PT ;  /* 0x000000120a00780c */ /* 0x040fe20003f46070 */
[----:B------:R-:W-:Y:S01]  /*61e0*/  BSSY B1, `(.L_x_119) ;  /* 0x0000069000017945 */ /* 0x000fe20003800000 */
[----:B------:R-:W-:Y:S01]  /*61f0*/  IMAD.MOV.U32 R14, RZ, RZ, -0x1 ;  /* 0xffffffffff0e7424 */ /* 0x000fe200078e00ff */
[----:B------:R-:W-:Y:S01]  /*6200*/  ISETP.GT.U32.AND P0, PT, R13, 0x11, PT ;  /* 0x000000110d00780c */ /* 0x000fe20003f04070 */
[----:B------:R-:W-:Y:S01]  /*6210*/  IMAD.MOV.U32 R18, RZ, RZ, -0x1 ;  /* 0xffffffffff127424 */ /* 0x000fe200078e00ff */
[----:B------:R-:W-:Y:S01]  /*6220*/  PRMT R16, RZ, 0x7610, R16 ;  /* 0x00007610ff107816 */ /* 0x000fe20000000010 */
[----:B------:R-:W-:Y:S01]  /*6230*/  IMAD.MOV.U32 R17, RZ, RZ, -0x1 ;  /* 0xffffffffff117424 */ /* 0x000fe200078e00ff */
[----:B------:R-:W-:-:S03]  /*6240*/  ISETP.LT.U32.AND P0, PT, R10, 0x12, P0 ;  /* 0x000000120a00780c */ /* 0x000fc60000701070 */
[----:B------:R-:W0:Y:S01]  /*6250*/  @P1 S2R R11, SR_CgaCtaId ;  /* 0x00000000000b1919 */ /* 0x000e220000008800 */
[----:B------:R-:W-:-:S04]  /*6260*/  @P1 MOV R6, 0x400 ;  /* 0x0000040000061802 */ /* 0x000fc80000000f00 */
[----:B0-----:R-:W-:Y:S01]  /*6270*/  @P1 LEA R8, R11, R6, 0x18 ;  /* 0x000000060b081211 */ /* 0x001fe200078ec0ff */
[----:B------:R-:W-:Y:S01]  /*6280*/  IMAD.WIDE.U32 R6, R13, 0x38e38e39, RZ ;  /* 0x38e38e390d067825 */ /* 0x000fe200078e00ff */
[----:B------:R-:W-:Y:S02]  /*6290*/  SEL R6, RZ, 0x1, !P0 ;  /* 0x00000001ff067807 */ /* 0x000fe40004000000 */
[----:B------:R0:W-:Y:S01]  /*62a0*/  @P1 SYNCS.ARRIVE.TRANS64.A1T0 RZ, [R8+URZ+0x138], RZ ;  /* 0x000138ff08ff19a7 */ /* 0x0001e2000810003f */
[----:B------:R-:W-:Y:S02]  /*62b0*/  IADD3 R4, P1, R4, UR22, RZ ;  /* 0x0000001604047c10 */ /* 0x000fe4000ff3e0ff */
[----:B------:R-:W-:Y:S02]  /*62c0*/  LOP3.LUT R3, R3, R6, RZ, 0x3c, !PT ;  /* 0x0000000603037212 */ /* 0x000fe400078e3cff */
[----:B------:R-:W-:Y:S02]  /*62d0*/  IADD3.X R5, R5, UR13, RZ, P1, !PT ;  /* 0x0000000d05057c10 */ /* 0x000fe40008ffe4ff */
[----:B------:R-:W-:-:S02]  /*62e0*/  ISETP.GE.U32.AND P0, PT, R4, UR6, PT ;  /* 0x0000000604007c0c */ /* 0x000fc4000bf06070 */
[----:B0-----:R-:W-:Y:S02]  /*62f0*/  SHF.R.U32.HI R8, RZ, 0x2, R7 ;  /* 0x00000002ff087819 */ /* 0x001fe40000011607 */
[----:B------:R-:W-:Y:S02]  /*6300*/  ISETP.GE.U32.AND.EX P0, PT, R5, UR7, PT, P0 ;  /* 0x0000000705007c0c */ /* 0x000fe4000bf06100 */
[----:B------:R-:W-:Y:S01]  /*6310*/  @P2 LOP3.LUT R3, R3, 0x1, R8, 0x78, !PT ;  /* 0x0000000103032812 */ /* 0x000fe200078e7808 */
[----:B------:R-:W-:Y:S01]  /*6320*/  IMAD R13, R8, -0x12, R13 ;  /* 0xffffffee080d7824 */ /* 0x000fe200078e020d */
[----:B------:R-:W-:-:S09]  /*6330*/  PRMT R6, RZ, 0x7610, R6 ;  /* 0x00007610ff067816 */ /* 0x000fd20000000006 */
[----:B------:R-:W-:Y:S05]  /*6340*/  @P0 BRA `(.L_x_120) ;  /* 0x0000000400480947 */ /* 0x000fea0003800000 */
[----:B------:R-:W0:Y:S01]  /*6350*/  S2R R18, SR_CTAID.X ;  /* 0x0000000000127919 */ /* 0x000e220000002500 */
[----:B------:R-:W-:Y:S01]  /*6360*/  ULDC.64 UR6, c[0x0][0x628] ;  /* 0x00018a0000067ab9 */ /* 0x000fe20000000a00 */
[----:B------:R-:W1:Y:S01]  /*6370*/  LDC R19, c[0x0][0x144] ;  /* 0x00005100ff137b82 */ /* 0x000e620000000800 */
[----:B------:R-:W-:Y:S01]  /*6380*/  ISETP.NE.U32.AND P0, PT, RZ, UR6, PT ;  /* 0x00000006ff007c0c */ /* 0x000fe2000bf05070 */
[----:B------:R-:W2:Y:S01]  /*6390*/  S2R R14, SR_CTAID.Y ;  /* 0x00000000000e7919 */ /* 0x000ea20000002600 */
[----:B------:R-:W-:Y:S01]  /*63a0*/  ULDC UR8, c[0x0][0x630] ;  /* 0x00018c0000087ab9 */ /* 0x000fe20000000800 */
[----:B------:R-:W-:Y:S01]  /*63b0*/  ULDC UR9, c[0x0][0x150] ;  /* 0x0000540000097ab9 */ /* 0x000fe20000000800 */
[----:B------:R-:W-:Y:S01]  /*63c0*/  ISETP.NE.AND.EX P0, PT, RZ, UR7, PT, P0 ;  /* 0x00000007ff007c0c */ /* 0x000fe2000bf05300 */
[----:B------:R-:W-:Y:S02]  /*63d0*/  IMAD.MOV.U32 R6, RZ, RZ, R4 ;  /* 0x000000ffff067224 */ /* 0x000fe400078e0004 */
[----:B------:R-:W-:Y:S01]  /*63e0*/  IMAD.MOV.U32 R7, RZ, RZ, R5 ;  /* 0x000000ffff077224 */ /* 0x000fe200078e0005 */
[----:B0-----:R-:W-:-:S09]  /*63f0*/  I2FP.F32.U32 R20, R18 ;  /* 0x0000001200147245 */ /* 0x001fd20000201000 */
[----:B------:R-:W-:Y:S05]  /*6400*/  @!P0 BRA `(.L_x_121) ;  /* 0x0000000000288947 */ /* 0x000fea0003800000 */
[----:B------:R-:W-:Y:S02]  /*6410*/  ULDC UR5, c[0x0][0x634] ;  /* 0x00018d0000057ab9 */ /* 0x000fe40000000800 */
[----:B------:R-:W-:-:S05]  /*6420*/  IADD3 R7, P0, R4, UR5, RZ ;  /* 0x0000000504077c10 */ /* 0x000fca000ff1e0ff */
[----:B------:R-:W-:-:S04]  /*6430*/  IMAD.X R17, RZ, RZ, R5, P0 ;  /* 0x000000ffff117224 */ /* 0x000fc800000e0605 */
[----:B------:R-:W-:-:S04]  /*6440*/  IMAD.WIDE.U32 R8, R17, UR6, RZ ;  /* 0x0000000611087c25 */ /* 0x000fc8000f8e00ff */
[----:B------:R-:W-:-:S04]  /*6450*/  IMAD.WIDE.U32 R8, P0, R7, UR7, R8 ;  /* 0x0000000707087c25 */ /* 0x000fc8000f800008 */
[----:B------:R-:W-:-:S04]  /*6460*/  IMAD.WIDE.U32 R6, R7, UR6, RZ ;  /* 0x0000000607067c25 */ /* 0x000fc8000f8e00ff */
[----:B------:R-:W-:Y:S01]  /*6470*/  IMAD.MOV.U32 R6, RZ, RZ, R9 ;  /* 0x000000ffff067224 */ /* 0x000fe200078e0009 */
[----:B------:R-:W-:Y:S01]  /*6480*/  IADD3 RZ, P1, R7, R8, RZ ;  /* 0x0000000807ff7210 */ /* 0x000fe20007f3e0ff */
[----:B------:R-:W-:-:S04]  /*6490*/  IMAD.X R7, RZ, RZ, RZ, P0 ;  /* 0x000000ffff077224 */ /* 0x000fc800000e06ff */
[----:B------:R-:W-:-:S08]  /*64a0*/  IMAD.WIDE.U32.X R6, R17, UR7, R6, P1 ;  /* 0x0000000711067c25 */ /* 0x000fd000088e0406 */
.L_x_121:
[----:B------:R-:W-:Y:S01]  /*64b0*/  FMUL R20, R20, UR9 ;  /* 0x0000000914147c20 */ /* 0x000fe20008400000 */
[--C-:B------:R-:W-:Y:S01]  /*64c0*/  SHF.R.U64 R17, R6, UR8, R7.reuse ;  /* 0x0000000806117c19 */ /* 0x100fe20008001207 */
[----:B------:R-:W-:Y:S01]  /*64d0*/  ULDC.64 UR6, c[0x0][0x620] ;  /* 0x0001880000067ab9 */ /* 0x000fe20000000a00 */
[----:B------:R-:W-:Y:S01]  /*64e0*/  SHF.R.U32.HI R6, RZ, UR8, R7 ;  /* 0x00000008ff067c19 */ /* 0x000fe20008011607 */
[----:B------:R-:W-:Y:S01]  /*64f0*/  ULDC.64 UR8, c[0x0][0x640] ;  /* 0x0001900000087ab9 */ /* 0x000fe20000000a00 */
[----:B------:R-:W-:Y:S01]  /*6500*/  IADD3 R7, P0, RZ, -R17, RZ ;  /* 0x80000011ff077210 */ /* 0x000fe20007f1e0ff */
[----:B------:R-:W0:Y:S01]  /*6510*/  F2I.U32.TRUNC.NTZ R20, R20 ;  /* 0x0000001400147305 */ /* 0x000e22000020f000 */
[----:B------:R-:W3:Y:S01]  /*6520*/  LDC R21, c[0x0][0x148] ;  /* 0x00005200ff157b82 */ /* 0x000ee20000000800 */
[----:B------:R-:W-:Y:S02]  /*6530*/  ULDC UR5, c[0x0][0x618] ;  /* 0x0001860000057ab9 */ /* 0x000fe40000000800 */
[----:B------:R-:W-:Y:S01]  /*6540*/  IMAD.X R6, RZ, RZ, ~R6, P0 ;  /* 0x000000ffff067224 */ /* 0x000fe200000e0e06 */
[----:B------:R-:W-:-:S03]  /*6550*/  ISETP.NE.U32.AND P0, PT, RZ, UR8, PT ;  /* 0x00000008ff007c0c */ /* 0x000fc6000bf05070 */
[----:B------:R-:W-:Y:S01]  /*6560*/  IMAD R6, R6, UR6, RZ ;  /* 0x0000000606067c24 */ /* 0x000fe2000f8e02ff */
[----:B------:R-:W-:-:S03]  /*6570*/  ISETP.NE.AND.EX P0, PT, RZ, UR9, PT, P0 ;  /* 0x00000009ff007c0c */ /* 0x000fc6000bf05300 */
[C---:B------:R-:W-:Y:S02]  /*6580*/  IMAD R9, R7.reuse, UR7, R6 ;  /* 0x0000000707097c24 */ /* 0x040fe4000f8e0206 */
[----:B------:R-:W-:Y:S01]  /*6590*/  IMAD.WIDE.U32 R6, R7, UR6, R4 ;  /* 0x0000000607067c25 */ /* 0x000fe2000f8e0004 */
[----:B------:R-:W-:-:S03]  /*65a0*/  ULDC UR6, c[0x0][0x154] ;  /* 0x0000550000067ab9 */ /* 0x000fc60000000800 */
[----:B0-----:R-:W-:Y:S02]  /*65b0*/  IMAD.MOV R8, RZ, RZ, -R20 ;  /* 0x000000ffff087224 */ /* 0x001fe400078e0a14 */
[----:B------:R-:W-:Y:S02]  /*65c0*/  IMAD.IADD R7, R7, 0x1, R9 ;  /* 0x0000000107077824 */ /* 0x000fe400078e0209 */
[----:B-1----:R-:W-:Y:S01]  /*65d0*/  IMAD R18, R19, R8, R18 ;  /* 0x0000000813127224 */ /* 0x002fe200078e0212 */
[----:B--2---:R-:W-:Y:S02]  /*65e0*/  I2FP.F32.U32 R8, R14 ;  /* 0x0000000e00087245 */ /* 0x004fe40000201000 */
[--C-:B------:R-:W-:Y:S02]  /*65f0*/  SHF.R.U64 R19, R6, UR5, R7.reuse ;  /* 0x0000000506137c19 */ /* 0x100fe40008001207 */
[----:B------:R-:W-:Y:S01]  /*6600*/  SHF.R.U32.HI R6, RZ, UR5, R7 ;  /* 0x00000005ff067c19 */ /* 0x000fe20008011607 */
[----:B------:R-:W-:Y:S01]  /*6610*/  FMUL R8, R8, UR6 ;  /* 0x0000000608087c20 */ /* 0x000fe20008400000 */
[----:B------:R-:W-:-:S02]  /*6620*/  ULDC UR5, c[0x0][0x608] ;  /* 0x0001820000057ab9 */ /* 0x000fc40000000800 */
[--C-:B------:R-:W-:Y:S01]  /*6630*/  SHF.R.U64 R22, R19, UR5, R6.reuse ;  /* 0x0000000513167c19 */ /* 0x100fe20008001206 */
[----:B------:R0:W1:Y:S01]  /*6640*/  F2I.U32.TRUNC.NTZ R24, R8 ;  /* 0x0000000800187305 */ /* 0x000062000020f000 */
[----:B------:R-:W-:Y:S01]  /*6650*/  SHF.R.U32.HI R7, RZ, UR5, R6 ;  /* 0x00000005ff077c19 */ /* 0x000fe20008011606 */
[----:B------:R-:W-:-:S03]  /*6660*/  ULDC UR5, c[0x0][0x658] ;  /* 0x0001960000057ab9 */ /* 0x000fc60000000800 */
[--C-:B------:R-:W-:Y:S02]  /*6670*/  SHF.R.U64 R20, R22, UR5, R7.reuse ;  /* 0x0000000516147c19 */ /* 0x100fe40008001207 */
[----:B------:R-:W-:-:S03]  /*6680*/  SHF.R.U32.HI R23, RZ, UR5, R7 ;  /* 0x00000005ff177c19 */ /* 0x000fc60008011607 */
[----:B------:R-:W-:Y:S02]  /*6690*/  IMAD.MOV.U32 R6, RZ, RZ, R20 ;  /* 0x000000ffff067224 */ /* 0x000fe400078e0014 */
[----:B------:R-:W-:Y:S01]  /*66a0*/  IMAD.MOV.U32 R7, RZ, RZ, R23 ;  /* 0x000000ffff077224 */ /* 0x000fe200078e0017 */
[----:B0-----:R-:W-:Y:S06]  /*66b0*/  @!P0 BRA `(.L_x_122) ;  /* 0x0000000000288947 */ /* 0x001fec0003800000 */
        /* <DEDUP_REMOVED lines=10> */
.L_x_122:
[----:B------:R-:W-:Y:S01]  /*6760*/  ULDC UR5, c[0x0][0x648] ;  /* 0x0001920000057ab9 */ /* 0x000fe20000000800 */
[----:B------:R-:W-:Y:S01]  /*6770*/  LOP3.LUT R22, R22, UR17, RZ, 0xc0, !PT ;  /* 0x0000001116167c12 */ /* 0x000fe2000f8ec0ff */
[----:B-1----:R-:W-:Y:S01]  /*6780*/  IMAD.MOV R24, RZ, RZ, -R24 ;  /* 0x000000ffff187224 */ /* 0x002fe200078e0a18 */
[----:B------:R-:W-:Y:S01]  /*6790*/  SHF.R.U64 R7, R6, UR5, R7 ;  /* 0x0000000506077c19 */ /* 0x000fe20008001207 */
[----:B------:R-:W-:Y:S01]  /*67a0*/  ULDC UR5, c[0x0][0x638] ;  /* 0x00018e0000057ab9 */ /* 0x000fe20000000800 */
[----:B------:R-:W-:Y:S01]  /*67b0*/  LOP3.LUT R19, R19, UR4, RZ, 0xc0, !PT ;  /* 0x0000000413137c12 */ /* 0x000fe2000f8ec0ff */
[----:B---3--:R-:W-:Y:S01]  /*67c0*/  @P4 IMAD R18, R21, R24, R14 ;  /* 0x0000001815124224 */ /* 0x008fe200078e020e */
[----:B------:R-:W-:Y:S01]  /*67d0*/  ULDC UR6, c[0x0][0x610] ;  /* 0x0001840000067ab9 */ /* 0x000fe20000000800 */
[----:B------:R-:W-:Y:S02]  /*67e0*/  IMAD.MOV R9, RZ, RZ, -R7 ;  /* 0x000000ffff097224 */ /* 0x000fe400078e0a07 */
[----:B------:R-:W-:-:S02]  /*67f0*/  IMAD R7, R7, UR18, R22 ;  /* 0x0000001207077c24 */ /* 0x000fc4000f8e0216 */
[----:B------:R-:W-:Y:S01]  /*6800*/  IMAD R20, R9, UR5, R20 ;  /* 0x0000000509147c24 */ /* 0x000fe2000f8e0214 */
[----:B------:R-:W-:Y:S01]  /*6810*/  ULDC UR5, c[0x0][0x600] ;  /* 0x0001800000057ab9 */ /* 0x000fe20000000800 */
[----:B------:R-:W-:Y:S02]  /*6820*/  IMAD R14, R7, UR6, R18 ;  /* 0x00000006070e7c24 */ /* 0x000fe4000f8e0212 */
[----:B------:R-:W-:Y:S02]  /*6830*/  IMAD R7, R20, UR5, R19 ;  /* 0x0000000514077c24 */ /* 0x000fe4000f8e0213 */
[----:B------:R-:W-:-:S03]  /*6840*/  IMAD.MOV.U32 R6, RZ, RZ, 0x1 ;  /* 0x00000001ff067424 */ /* 0x000fc600078e00ff */
[----:B------:R-:W-:Y:S02]  /*6850*/  SEL R18, R7, R14, !P4 ;  /* 0x0000000e07127207 */ /* 0x000fe40006000000 */
[----:B------:R-:W-:-:S07]  /*6860*/  SEL R14, R14, R7, !P4 ;  /* 0x000000070e0e7207 */ /* 0x000fce0006000000 */
.L_x_120:
[----:B------:R-:W-:Y:S05]  /*6870*/  BSYNC B1 ;  /* 0x0000000000017941 */ /* 0x000fea0003800000 */
.L_x_119:
[----:B------:R-:W-:-:S13]  /*6880*/  LOP3.LUT P0, RZ, R6, 0xff, RZ, 0xc0, !PT ;  /* 0x000000ff06ff7812 */ /* 0x000fda000780c0ff */
[----:B------:R-:W-:Y:S05]  /*6890*/  @P0 BRA `(.L_x_123) ;  /* 0xfffffff400440947 */ /* 0x000fea000383ffff */
[----:B------:R-:W-:Y:S05]  /*68a0*/  BSYNC B0 ;  /* 0x0000000000007941 */ /* 0x000fea0003800000 */
.L_x_112:
[----:B------:R-:W-:-:S03]  /*68b0*/  UMOV UR5, 0xffffffff ;  /* 0xffffffff00057882 */ /* 0x000fc60000000000 */
[----:B------:R-:W-:Y:S05]  /*68c0*/  BRA.DIV UR5, `(.L_x_124) ;  /* 0x0000000e05147947 */ /* 0x000fea000b800000 */
[----:B------:R-:W-:-:S13]  /*68d0*/  ELECT P0, URZ, PT ;  /* 0x00000000003f782f */ /* 0x000fda0003800000 */
.L_x_152:
[----:B------:R-:W-:Y:S04]  /*68e0*/  BSSY B0, `(.L_x_125) ;  /* 0x00000a9000007945 */ /* 0x000fe80003800000 */
[----:B------:R-:W-:Y:S05]  /*68f0*/  @!P0 BRA `(.L_x_126) ;  /* 0x00000008009c8947 */ /* 0x000fea0003800000 */
[----:B------:R-:W-:-:S04]  /*6900*/  LOP3.LUT R2, R2, 0x2, RZ, 0xfc, !PT ;  /* 0x0000000202027812 */ /* 0x000fc800078efcff */
[----:B------:R-:W-:-:S13]  /*6910*/  ISETP.NE.AND P0, PT, R2, 0x3, PT ;  /* 0x000000030200780c */ /* 0x000fda0003f05270 */
[----:B------:R-:W-:Y:S05]  /*6920*/  @!P0 BRA `(.L_x_127) ;  /* 0x0000000000048947 */ /* 0x000fea0003800000 */
[----:B------:R-:W-:Y:S01]  /*6930*/  BPT.TRAP 0x1 ;  /* 0x000000040000795c */ /* 0x000fe20000300000 */
.L_x_127:
[----:B------:R-:W0:Y:S01]  /*6940*/  S2R R5, SR_CgaCtaId ;  /* 0x0000000000057919 */ /* 0x000e220000008800 */
[----:B------:R-:W-:Y:S02]  /*6950*/  MOV R0, 0x400 ;  /* 0x0000040000007802 */ /* 0x000fe40000000f00 */
[----:B------:R-:W-:Y:S02]  /*6960*/  SHF.L.U32 R4, R3, 0x1f, RZ ;  /* 0x0000001f03047819 */ /* 0x000fe400000006ff */
[----:B0-----:R-:W-:-:S05]  /*6970*/  LEA R0, R5, R0, 0x18 ;  /* 0x0000000005007211 */ /* 0x001fca00078ec0ff */
[----:B------:R-:W-:-:S04]  /*6980*/  VIADD R0, R0, 0x90 ;  /* 0x0000009000007836 */ /* 0x000fc80000000000 */
[C---:B------:R-:W-:Y:S02]  /*6990*/  IMAD R7, R13.reuse, 0x8, R0 ;  /* 0x000000080d077824 */ /* 0x040fe400078e0200 */
[----:B------:R-:W-:Y:S02]  /*69a0*/  VIADD R13, R13, 0x1 ;  /* 0x000000010d0d7836 */ /* 0x000fe40000000000 */
[----:B------:R-:W0:Y:S03]  /*69b0*/  SYNCS.PHASECHK.TRANS64.TRYWAIT P0, [R7+URZ], R4 ;  /* 0x00000004070075a7 */ /* 0x000e26000800017f */
[----:B------:R-:W-:-:S04]  /*69c0*/  ISETP.NE.AND P1, PT, R13, 0x12, PT ;  /* 0x000000120d00780c */ /* 0x000fc80003f25270 */
[----:B------:R-:W-:Y:S02]  /*69d0*/  SEL R2, RZ, 0x1, P1 ;  /* 0x00000001ff027807 */ /* 0x000fe40000800000 */
[----:B------:R-:W-:Y:S02]  /*69e0*/  SEL R13, R13, RZ, P1 ;  /* 0x000000ff0d0d7207 */ /* 0x000fe40000800000 */
[----:B------:R-:W-:-:S03]  /*69f0*/  LOP3.LUT R6, R3, R2, RZ, 0x3c, !PT ;  /* 0x0000000203067212 */ /* 0x000fc600078e3cff */
[----:B------:R-:W-:Y:S01]  /*6a00*/  IMAD R8, R13, 0x8, R0 ;  /* 0x000000080d087824 */ /* 0x000fe200078e0200 */
[----:B------:R-:W-:Y:S01]  /*6a10*/  SHF.L.U32 R5, R6, 0x1f, RZ ;  /* 0x0000001f06057819 */ /* 0x000fe200000006ff */
[----:B0-----:R-:W-:Y:S06]  /*6a20*/  @!P0 BRA `(.L_x_128) ;  /* 0x0000000800dc8947 */ /* 0x001fec0003800000 */
.L_x_153:
[----:B------:R-:W1:Y:S01]  /*6a30*/  SYNCS.PHASECHK.TRANS64.TRYWAIT P0, [R8+URZ], R5 ;  /* 0x00000005080075a7 */ /* 0x000e62000800017f */
[----:B------:R-:W-:-:S05]  /*6a40*/  VIADD R2, R13, 0x1 ;  /* 0x000000010d027836 */ /* 0x000fca0000000000 */
[----:B------:R-:W-:-:S04]  /*6a50*/  ISETP.NE.AND P1, PT, R2, 0x12, PT ;  /* 0x000000120200780c */ /* 0x000fc80003f25270 */
[----:B------:R-:W-:Y:S02]  /*6a60*/  SEL R3, RZ, 0x1, P1 ;  /* 0x00000001ff037807 */ /* 0x000fe40000800000 */
[----:B0-----:R-:W-:Y:S02]  /*6a70*/  SEL R7, R2, RZ, P1 ;  /* 0x000000ff02077207 */ /* 0x001fe40000800000 */
[----:B------:R-:W-:-:S03]  /*6a80*/  LOP3.LUT R6, R6, R3, RZ, 0x3c, !PT ;  /* 0x0000000306067212 */ /* 0x000fc600078e3cff */
[----:B------:R-:W-:Y:S01]  /*6a90*/  IMAD R9, R7, 0x8, R0 ;  /* 0x0000000807097824 */ /* 0x000fe200078e0200 */
[----:B------:R-:W-:Y:S01]  /*6aa0*/  SHF.L.U32 R4, R6, 0x1f, RZ ;  /* 0x0000001f06047819 */ /* 0x000fe200000006ff */
[----:B-1----:R-:W-:Y:S06]  /*6ab0*/  @!P0 BRA `(.L_x_129) ;  /* 0x0000000800cc8947 */ /* 0x002fec0003800000 */
.L_x_154:
[----:B------:R-:W1:Y:S01]  /*6ac0*/  SYNCS.PHASECHK.TRANS64.TRYWAIT P0, [R9+URZ], R4 ;  /* 0x00000004090075a7 */ /* 0x000e62000800017f */
[----:B------:R-:W-:-:S05]  /*6ad0*/  VIADD R2, R7, 0x1 ;  /* 0x0000000107027836 */ /* 0x000fca0000000000 */
[----:B------:R-:W-:-:S04]  /*6ae0*/  ISETP.NE.AND P1, PT, R2, 0x12, PT ;  /* 0x000000120200780c */ /* 0x000fc80003f25270 */
[----:B------:R-:W-:Y:S02]  /*6af0*/  SEL R3, RZ, 0x1, P1 ;  /* 0x00000001ff037807 */ /* 0x000fe40000800000 */
[----:B------:R-:W-:Y:S02]  /*6b00*/  SEL R7, R2, RZ, P1 ;  /* 0x000000ff02077207 */ /* 0x000fe40000800000 */
[----:B------:R-:W-:-:S03]  /*6b10*/  LOP3.LUT R6, R6, R3, RZ, 0x3c, !PT ;  /* 0x0000000306067212 */ /* 0x000fc600078e3cff */
[----:B0-----:R-:W-:Y:S01]  /*6b20*/  IMAD R8, R7, 0x8, R0 ;  /* 0x0000000807087824 */ /* 0x001fe200078e0200 */
[----:B------:R-:W-:Y:S01]  /*6b30*/  SHF.L.U32 R5, R6, 0x1f, RZ ;  /* 0x0000001f06057819 */ /* 0x000fe200000006ff */
[----:B-1----:R-:W-:Y:S06]  /*6b40*/  @!P0 BRA `(.L_x_130) ;  /* 0x0000000800bc8947 */ /* 0x002fec0003800000 */
.L_x_155:
        /* <DEDUP_REMOVED lines=9> */
.L_x_156:
        /* <DEDUP_REMOVED lines=9> */
.L_x_157:
        /* <DEDUP_REMOVED lines=9> */
.L_x_158:
        /* <DEDUP_REMOVED lines=9> */
.L_x_159:
        /* <DEDUP_REMOVED lines=9> */
.L_x_160:
        /* <DEDUP_REMOVED lines=9> */
.L_x_161:
        /* <DEDUP_REMOVED lines=9> */
.L_x_162:
        /* <DEDUP_REMOVED lines=9> */
.L_x_163:
        /* <DEDUP_REMOVED lines=9> */
.L_x_164:
        /* <DEDUP_REMOVED lines=9> */
.L_x_165:
        /* <DEDUP_REMOVED lines=9> */
.L_x_166:
        /* <DEDUP_REMOVED lines=9> */
.L_x_167:
[----:B------:R-:W1:Y:S01]  /*7210*/  SYNCS.PHASECHK.TRANS64.TRYWAIT P0, [R8+URZ], R5 ;  /* 0x00000005080075a7 */ /* 0x000e62000800017f */
[----:B------:R-:W-:-:S05]  /*7220*/  VIADD R2, R7, 0x1 ;  /* 0x0000000107027836 */ /* 0x000fca0000000000 */
[----:B------:R-:W-:-:S04]  /*7230*/  ISETP.NE.AND P1, PT, R2, 0x12, PT ;  /* 0x000000120200780c */ /* 0x000fc80003f25270 */
[----:B------:R-:W-:Y:S02]  /*7240*/  SEL R3, RZ, 0x1, P1 ;  /* 0x00000001ff037807 */ /* 0x000fe40000800000 */
[----:B------:R-:W-:Y:S02]  /*7250*/  SEL R7, R2, RZ, P1 ;  /* 0x000000ff02077207 */ /* 0x000fe40000800000 */
[----:B0-----:R-:W-:-:S03]  /*7260*/  LOP3.LUT R9, R6, R3, RZ, 0x3c, !PT ;  /* 0x0000000306097212 */ /* 0x001fc600078e3cff */
[----:B------:R-:W-:Y:S01]  /*7270*/  IMAD R11, R7, 0x8, R0 ;  /* 0x00000008070b7824 */ /* 0x000fe200078e0200 */
[----:B------:R-:W-:Y:S01]  /*7280*/  SHF.L.U32 R6, R9, 0x1f, RZ ;  /* 0x0000001f09067819 */ /* 0x000fe200000006ff */
[----:B-1----:R-:W-:Y:S06]  /*7290*/  @!P0 BRA `(.L_x_143) ;  /* 0x0000000400ec8947 */ /* 0x002fec0003800000 */
.L_x_168:
[----:B------:R-:W1:Y:S01]  /*72a0*/  SYNCS.PHASECHK.TRANS64.TRYWAIT P0, [R11+URZ], R6 ;  /* 0x000000060b0075a7 */ /* 0x000e62000800017f */
[----:B------:R-:W-:-:S05]  /*72b0*/  VIADD R2, R7, 0x1 ;  /* 0x0000000107027836 */ /* 0x000fca0000000000 */
[----:B------:R-:W-:-:S04]  /*72c0*/  ISETP.NE.AND P1, PT, R2, 0x12, PT ;  /* 0x000000120200780c */ /* 0x000fc80003f25270 */
[----:B------:R-:W-:Y:S02]  /*72d0*/  SEL R4, RZ, 0x1, P1 ;  /* 0x00000001ff047807 */ /* 0x000fe40000800000 */
[----:B------:R-:W-:Y:S02]  /*72e0*/  SEL R3, R2, RZ, P1 ;  /* 0x000000ff02037207 */ /* 0x000fe40000800000 */
[----:B------:R-:W-:Y:S01]  /*72f0*/  LOP3.LUT R4, R9, R4, RZ, 0x3c, !PT ;  /* 0x0000000409047212 */ /* 0x000fe200078e3cff */
[----:B-1----:R-:W-:Y:S06]  /*7300*/  @!P0 BRA `(.L_x_144) ;  /* 0x0000000400e48947 */ /* 0x002fec0003800000 */
.L_x_169:
[----:B------:R-:W-:Y:S01]  /*7310*/  IMAD R3, R3, 0x8, R0 ;  /* 0x0000000803037824 */ /* 0x000fe200078e0200 */
[----:B------:R-:W-:-:S07]  /*7320*/  SHF.L.U32 R0, R4, 0x1f, RZ ;  /* 0x0000001f04007819 */ /* 0x000fce00000006ff */
.L_x_145:
[----:B--2---:R2:W3:Y:S02]  /*7330*/  SYNCS.PHASECHK.TRANS64.TRYWAIT P0, [R3+URZ], R0 ;  /* 0x00000000030075a7 */ /* 0x0044e4000800017f */
[----:B---3--:R-:W-:Y:S05]  /*7340*/  @!P0 NANOSLEEP.SYNCS 0x989680 ;  /* 0x009896800000895d */ /* 0x008fea0003900000 */
[----:B------:R-:W3:Y:S02]  /*7350*/  @!P0 SYNCS.PHASECHK.TRANS64 P0, [R3+URZ], R0 ;  /* 0x00000000030085a7 */ /* 0x000ee4000800007f */
[----:B---3--:R-:W-:Y:S05]  /*7360*/  @!P0 BRA `(.L_x_145) ;  /* 0xfffffffc00f08947 */ /* 0x008fea000383ffff */
.L_x_126:
[----:B------:R-:W-:Y:S05]  /*7370*/  BSYNC B0 ;  /* 0x0000000000007941 */ /* 0x000fea0003800000 */
.L_x_125:
[----:B------:R-:W-:Y:S05]  /*7380*/  EXIT ;  /* 0x000000000000794d */ /* 0x000fea0003800000 */
.L_x_22:
[----:B-1----:R-:W-:-:S04]  /*7390*/  IMAD.U32 R9, RZ, RZ, UR6 ;  /* 0x00000006ff097e24 */ /* 0x002fc8000f8e00ff */
[----:B------:R1:W4:Y:S03]  /*73a0*/  SYNCS.PHASECHK.TRANS64.TRYWAIT P1, [R9+URZ], R8 ;  /* 0x00000008090075a7 */ /* 0x000326000802017f */
[----:B----4-:R-:W-:Y:S05]  /*73b0*/  @!P1 NANOSLEEP.SYNCS 0x989680 ;  /* 0x009896800000995d */ /* 0x010fea0003900000 */
[----:B------:R-:W4:Y:S02]  /*73c0*/  @!P1 SYNCS.PHASECHK.TRANS64 P1, [R9+URZ], R8 ;  /* 0x00000008090095a7 */ /* 0x000f24000802007f */
[----:B----4-:R-:W-:Y:S05]  /*73d0*/  @!P1 BRA `(.L_x_22) ;  /* 0xfffffffc00ec9947 */ /* 0x010fea000383ffff */
[----:B------:R-:W-:Y:S05]  /*73e0*/  BRA `(.L_x_21) ;  /* 0xffffffa000dc7947 */ /* 0x000fea000383ffff */
.L_x_28:
[----:B-1----:R-:W-:-:S04]  /*73f0*/  IMAD.U32 R13, RZ, RZ, UR12 ;  /* 0x0000000cff0d7e24 */ /* 0x002fc8000f8e00ff */
[----:B------:R1:W4:Y:S03]  /*7400*/  SYNCS.PHASECHK.TRANS64.TRYWAIT P1, [R13+URZ], R10 ;  /* 0x0000000a0d0075a7 */ /* 0x000326000802017f */
[----:B----4-:R-:W-:Y:S05]  /*7410*/  @!P1 NANOSLEEP.SYNCS 0x989680 ;  /* 0x009896800000995d */ /* 0x010fea0003900000 */
[----:B------:R-:W4:Y:S02]  /*7420*/  @!P1 SYNCS.PHASECHK.TRANS64 P1, [R13+URZ], R10 ;  /* 0x0000000a0d0095a7 */ /* 0x000f24000802007f */
[----:B----4-:R-:W-:Y:S05]  /*7430*/  @!P1 BRA `(.L_x_28) ;  /* 0xfffffffc00ec9947 */ /* 0x010fea000383ffff */
[----:B------:R-:W-:Y:S05]  /*7440*/  BRA `(.L_x_27) ;  /* 0xffffffa800607947 */ /* 0x000fea000383ffff */
.L_x_113:
[----:B------:R-:W-:Y:S01]  /*7450*/  BSSY B1, `(.L_x_146) ;  /* 0x0000006000017945 */ /* 0x000fe20003800000 */
[----:B------:R-:W-:-:S07]  /*7460*/  IMAD.MOV.U32 R6, RZ, RZ, -0x1 ;  /* 0xffffffffff067424 */ /* 0x000fce00078e00ff */
[----:B------:R-:W-:Y:S05]  /*7470*/  WARPSYNC.COLLECTIVE R6, `(.L_x_147) ;  /* 0x00000000060c7348 */ /* 0x000fea0003c00000 */
[----:B------:R-:W-:Y:S02]  /*7480*/  ELECT P0, UR62, PT ;  /* 0x00000000003e782f */ /* 0x000fe40003800000 */
[----:B------:R-:W-:Y:S01]  /*7490*/  MOV R6, UR62 ;  /* 0x0000003e00067c02 */ /* 0x000fe20008000f00 */
[----:B------:R-:W-:Y:S10]  /*74a0*/  ENDCOLLECTIVE ;  /* 0x000000000000791b */ /* 0x000ff40003800000 */
.L_x_147:
[----:B------:R-:W-:Y:S05]  /*74b0*/  BSYNC B1 ;  /* 0x0000000000017941 */ /* 0x000fea0003800000 */
.L_x_146:
[----:B------:R-:W-:Y:S05]  /*74c0*/  BRA `(.L_x_148) ;  /* 0xffffffe800447947 */ /* 0x000fea000383ffff */
.L_x_116:
[----:B-1----:R1:W2:Y:S02]  /*74d0*/  SYNCS.PHASECHK.TRANS64.TRYWAIT P0, [R20+URZ+0x90], R9 ;  /* 0x00009009140075a7 */ /* 0x0022a4000800017f */
[----:B--2---:R-:W-:Y:S05]  /*74e0*/  @!P0 NANOSLEEP.SYNCS 0x989680 ;  /* 0x009896800000895d */ /* 0x004fea0003900000 */
[----:B------:R-:W2:Y:S02]  /*74f0*/  @!P0 SYNCS.PHASECHK.TRANS64 P0, [R20+URZ+0x90], R9 ;  /* 0x00009009140085a7 */ /* 0x000ea4000800007f */
[----:B--2---:R-:W-:Y:S05]  /*7500*/  @!P0 BRA `(.L_x_116) ;  /* 0xfffffffc00f08947 */ /* 0x004fea000383ffff */
[----:B------:R-:W-:Y:S05]  /*7510*/  BRA `(.L_x_149) ;  /* 0xffffffe800847947 */ /* 0x000fea000383ffff */
.L_x_124:
[----:B------:R-:W-:Y:S01]  /*7520*/  BSSY B0, `(.L_x_150) ;  /* 0x0000006000007945 */ /* 0x000fe20003800000 */
[----:B------:R-:W-:-:S07]  /*7530*/  IMAD.MOV.U32 R6, RZ, RZ, -0x1 ;  /* 0xffffffffff067424 */ /* 0x000fce00078e00ff */
[----:B------:R-:W-:Y:S05]  /*7540*/  WARPSYNC.COLLECTIVE R6, `(.L_x_151) ;  /* 0x00000000060c7348 */ /* 0x000fea0003c00000 */
[----:B------:R-:W-:Y:S02]  /*7550*/  ELECT P0, UR62, PT ;  /* 0x00000000003e782f */ /* 0x000fe40003800000 */
[----:B------:R-:W-:Y:S01]  /*7560*/  MOV R6, UR62 ;  /* 0x0000003e00067c02 */ /* 0x000fe20008000f00 */
[----:B------:R-:W-:Y:S10]  /*7570*/  ENDCOLLECTIVE ;  /* 0x000000000000791b */ /* 0x000ff40003800000 */
.L_x_151:
[----:B------:R-:W-:Y:S05]  /*7580*/  BSYNC B0 ;  /* 0x0000000000007941 */ /* 0x000fea0003800000 */
.L_x_150:
[----:B------:R-:W-:Y:S05]  /*7590*/  BRA `(.L_x_152) ;  /* 0xfffffff000d07947 */ /* 0x000fea000383ffff */
.L_x_128:
[----:B0-----:R0:W1:Y:S02]  /*75a0*/  SYNCS.PHASECHK.TRANS64.TRYWAIT P0, [R7+URZ], R4 ;  /* 0x00000004070075a7 */ /* 0x001064000800017f */
[----:B-1----:R-:W-:Y:S05]  /*75b0*/  @!P0 NANOSLEEP.SYNCS 0x989680 ;  /* 0x009896800000895d */ /* 0x002fea0003900000 */
[----:B------:R-:W1:Y:S02]  /*75c0*/  @!P0 SYNCS.PHASECHK.TRANS64 P0, [R7+URZ], R4 ;  /* 0x00000004070085a7 */ /* 0x000e64000800007f */
[----:B-1----:R-:W-:Y:S05]  /*75d0*/  @!P0 BRA `(.L_x_128) ;  /* 0xfffffffc00f08947 */ /* 0x002fea000383ffff */
[----:B------:R-:W-:Y:S05]  /*75e0*/  BRA `(.L_x_153) ;  /* 0xfffffff400107947 */ /* 0x000fea000383ffff */
.L_x_129:
[----:B0-----:R0:W1:Y:S02]  /*75f0*/  SYNCS.PHASECHK.TRANS64.TRYWAIT P0, [R8+URZ], R5 ;  /* 0x00000005080075a7 */ /* 0x001064000800017f */
[----:B-1----:R-:W-:Y:S05]  /*7600*/  @!P0 NANOSLEEP.SYNCS 0x989680 ;  /* 0x009896800000895d */ /* 0x002fea0003900000 */
[----:B------:R-:W1:Y:S02]  /*7610*/  @!P0 SYNCS.PHASECHK.TRANS64 P0, [R8+URZ], R5 ;  /* 0x00000005080085a7 */ /* 0x000e64000800007f */
[----:B-1----:R-:W-:Y:S05]  /*7620*/  @!P0 BRA `(.L_x_129) ;  /* 0xfffffffc00f08947 */ /* 0x002fea000383ffff */
[----:B------:R-:W-:Y:S05]  /*7630*/  BRA `(.L_x_154) ;  /* 0xfffffff400207947 */ /* 0x000fea000383ffff */
.L_x_130:
[----:B0-----:R0:W1:Y:S02]  /*7640*/  SYNCS.PHASECHK.TRANS64.TRYWAIT P0, [R9+URZ], R4 ;  /* 0x00000004090075a7 */ /* 0x001064000800017f */
[----:B-1----:R-:W-:Y:S05]  /*7650*/  @!P0 NANOSLEEP.SYNCS 0x989680 ;  /* 0x009896800000895d */ /* 0x002fea0003900000 */
[----:B------:R-:W1:Y:S02]  /*7660*/  @!P0 SYNCS.PHASECHK.TRANS64 P0, [R9+URZ], R4 ;  /* 0x00000004090085a7 */ /* 0x000e64000800007f */
[----:B-1----:R-:W-:Y:S05]  /*7670*/  @!P0 BRA `(.L_x_130) ;  /* 0xfffffffc00f08947 */ /* 0x002fea000383ffff */
[----:B------:R-:W-:Y:S05]  /*7680*/  BRA `(.L_x_155) ;  /* 0xfffffff400307947 */ /* 0x000fea000383ffff */
.L_x_131:
[----:B0-----:R0:W1:Y:S02]  /*7690*/  SYNCS.PHASECHK.TRANS64.TRYWAIT P0, [R8+URZ], R5 ;  /* 0x00000005080075a7 */ /* 0x001064000800017f */
[----:B-1----:R-:W-:Y:S05]  /*76a0*/  @!P0 NANOSLEEP.SYNCS 0x989680 ;  /* 0x009896800000895d */ /* 0x002fea0003900000 */
[----:B------:R-:W1:Y:S02]  /*76b0*/  @!P0 SYNCS.PHASECHK.TRANS64 P0, [R8+URZ], R5 ;  /* 0x00000005080085a7 */ /* 0x000e64000800007f */
[----:B-1----:R-:W-:Y:S05]  /*76c0*/  @!P0 BRA `(.L_x_131) ;  /* 0xfffffffc00f08947 */ /* 0x002fea000383ffff */
[----:B------:R-:W-:Y:S05]  /*76d0*/  BRA `(.L_x_156) ;  /* 0xfffffff400407947 */ /* 0x000fea000383ffff */
.L_x_132:
[----:B0-----:R0:W1:Y:S02]  /*76e0*/  SYNCS.PHASECHK.TRANS64.TRYWAIT P0, [R9+URZ], R4 ;  /* 0x00000004090075a7 */ /* 0x001064000800017f */
[----:B-1----:R-:W-:Y:S05]  /*76f0*/  @!P0 NANOSLEEP.SYNCS 0x989680 ;  /* 0x009896800000895d */ /* 0x002fea0003900000 */
[----:B------:R-:W1:Y:S02]  /*7700*/  @!P0 SYNCS.PHASECHK.TRANS64 P0, [R9+URZ], R4 ;  /* 0x00000004090085a7 */ /* 0x000e64000800007f */
[----:B-1----:R-:W-:Y:S05]  /*7710*/  @!P0 BRA `(.L_x_132) ;  /* 0xfffffffc00f08947 */ /* 0x002fea000383ffff */
[----:B------:R-:W-:Y:S05]  /*7720*/  BRA `(.L_x_157) ;  /* 0xfffffff400507947 */ /* 0x000fea000383ffff */
.L_x_133:
[----:B0-----:R0:W1:Y:S02]  /*7730*/  SYNCS.PHASECHK.TRANS64.TRYWAIT P0, [R8+URZ], R5 ;  /* 0x00000005080075a7 */ /* 0x001064000800017f */
[----:B-1----:R-:W-:Y:S05]  /*7740*/  @!P0 NANOSLEEP.SYNCS 0x989680 ;  /* 0x009896800000895d */ /* 0x002fea0003900000 */
[----:B------:R-:W1:Y:S02]  /*7750*/  @!P0 SYNCS.PHASECHK.TRANS64 P0, [R8+URZ], R5 ;  /* 0x00000005080085a7 */ /* 0x000e64000800007f */
[----:B-1----:R-:W-:Y:S05]  /*7760*/  @!P0 BRA `(.L_x_133) ;  /* 0xfffffffc00f08947 */ /* 0x002fea000383ffff */
[----:B------:R-:W-:Y:S05]  /*7770*/  BRA `(.L_x_158) ;  /* 0xfffffff400607947 */ /* 0x000fea000383ffff */
.L_x_134:
[----:B0-----:R0:W1:Y:S02]  /*7780*/  SYNCS.PHASECHK.TRANS64.TRYWAIT P0, [R9+URZ], R4 ;  /* 0x00000004090075a7 */ /* 0x001064000800017f */
[----:B-1----:R-:W-:Y:S05]  /*7790*/  @!P0 NANOSLEEP.SYNCS 0x989680 ;  /* 0x009896800000895d */ /* 0x002fea0003900000 */
[----:B------:R-:W1:Y:S02]  /*77a0*/  @!P0 SYNCS.PHASECHK.TRANS64 P0, [R9+URZ], R4 ;  /* 0x00000004090085a7 */ /* 0x000e64000800007f */
[----:B-1----:R-:W-:Y:S05]  /*77b0*/  @!P0 BRA `(.L_x_134) ;  /* 0xfffffffc00f08947 */ /* 0x002fea000383ffff */
[----:B------:R-:W-:Y:S05]  /*77c0*/  BRA `(.L_x_159) ;  /* 0xfffffff400707947 */ /* 0x000fea000383ffff */
.L_x_135:
[----:B0-----:R0:W1:Y:S02]  /*77d0*/  SYNCS.PHASECHK.TRANS64.TRYWAIT P0, [R8+URZ], R5 ;  /* 0x00000005080075a7 */ /* 0x001064000800017f */
[----:B-1----:R-:W-:Y:S05]  /*77e0*/  @!P0 NANOSLEEP.SYNCS 0x989680 ;  /* 0x009896800000895d */ /* 0x002fea0003900000 */
[----:B------:R-:W1:Y:S02]  /*77f0*/  @!P0 SYNCS.PHASECHK.TRANS64 P0, [R8+URZ], R5 ;  /* 0x00000005080085a7 */ /* 0x000e64000800007f */
[----:B-1----:R-:W-:Y:S05]  /*7800*/  @!P0 BRA `(.L_x_135) ;  /* 0xfffffffc00f08947 */ /* 0x002fea000383ffff */
[----:B------:R-:W-:Y:S05]  /*7810*/  BRA `(.L_x_160) ;  /* 0xfffffff400807947 */ /* 0x000fea000383ffff */
.L_x_136:
[----:B0-----:R0:W1:Y:S02]  /*7820*/  SYNCS.PHASECHK.TRANS64.TRYWAIT P0, [R9+URZ], R4 ;  /* 0x00000004090075a7 */ /* 0x001064000800017f */
[----:B-1----:R-:W-:Y:S05]  /*7830*/  @!P0 NANOSLEEP.SYNCS 0x989680 ;  /* 0x009896800000895d */ /* 0x002fea0003900000 */
[----:B------:R-:W1:Y:S02]  /*7840*/  @!P0 SYNCS.PHASECHK.TRANS64 P0, [R9+URZ], R4 ;  /* 0x00000004090085a7 */ /* 0x000e64000800007f */
[----:B-1----:R-:W-:Y:S05]  /*7850*/  @!P0 BRA `(.L_x_136) ;  /* 0xfffffffc00f08947 */ /* 0x002fea000383ffff */
[----:B------:R-:W-:Y:S05]  /*7860*/  BRA `(.L_x_161) ;  /* 0xfffffff400907947 */ /* 0x000fea000383ffff */
.L_x_137:
[----:B0-----:R0:W1:Y:S02]  /*7870*/  SYNCS.PHASECHK.TRANS64.TRYWAIT P0, [R8+URZ], R5 ;  /* 0x00000005080075a7 */ /* 0x001064000800017f */
[----:B-1----:R-:W-:Y:S05]  /*7880*/  @!P0 NANOSLEEP.SYNCS 0x989680 ;  /* 0x009896800000895d */ /* 0x002fea0003900000 */
[----:B------:R-:W1:Y:S02]  /*7890*/  @!P0 SYNCS.PHASECHK.TRANS64 P0, [R8+URZ], R5 ;  /* 0x00000005080085a7 */ /* 0x000e64000800007f */
[----:B-1----:R-:W-:Y:S05]  /*78a0*/  @!P0 BRA `(.L_x_137) ;  /* 0xfffffffc00f08947 */ /* 0x002fea000383ffff */
[----:B------:R-:W-:Y:S05]  /*78b0*/  BRA `(.L_x_162) ;  /* 0xfffffff400a07947 */ /* 0x000fea000383ffff */
.L_x_138:
[----:B0-----:R0:W1:Y:S02]  /*78c0*/  SYNCS.PHASECHK.TRANS64.TRYWAIT P0, [R9+URZ], R4 ;  /* 0x00000004090075a7 */ /* 0x001064000800017f */
[----:B-1----:R-:W-:Y:S05]  /*78d0*/  @!P0 NANOSLEEP.SYNCS 0x989680 ;  /* 0x009896800000895d */ /* 0x002fea0003900000 */
[----:B------:R-:W1:Y:S02]  /*78e0*/  @!P0 SYNCS.PHASECHK.TRANS64 P0, [R9+URZ], R4 ;  /* 0x00000004090085a7 */ /* 0x000e64000800007f */
[----:B-1----:R-:W-:Y:S05]  /*78f0*/  @!P0 BRA `(.L_x_138) ;  /* 0xfffffffc00f08947 */ /* 0x002fea000383ffff */
[----:B------:R-:W-:Y:S05]  /*7900*/  BRA `(.L_x_163) ;  /* 0xfffffff400b07947 */ /* 0x000fea000383ffff */
.L_x_139:
[----:B0-----:R0:W1:Y:S02]  /*7910*/  SYNCS.PHASECHK.TRANS64.TRYWAIT P0, [R8+URZ], R5 ;  /* 0x00000005080075a7 */ /* 0x001064000800017f */
[----:B-1----:R-:W-:Y:S05]  /*7920*/  @!P0 NANOSLEEP.SYNCS 0x989680 ;  /* 0x009896800000895d */ /* 0x002fea0003900000 */
[----:B------:R-:W1:Y:S02]  /*7930*/  @!P0 SYNCS.PHASECHK.TRANS64 P0, [R8+URZ], R5 ;  /* 0x00000005080085a7 */ /* 0x000e64000800007f */
[----:B-1----:R-:W-:Y:S05]  /*7940*/  @!P0 BRA `(.L_x_139) ;  /* 0xfffffffc00f08947 */ /* 0x002fea000383ffff */
[----:B------:R-:W-:Y:S05]  /*7950*/  BRA `(.L_x_164) ;  /* 0xfffffff400c07947 */ /* 0x000fea000383ffff */
.L_x_140:
[----:B0-----:R0:W1:Y:S02]  /*7960*/  SYNCS.PHASECHK.TRANS64.TRYWAIT P0, [R9+URZ], R4 ;  /* 0x00000004090075a7 */ /* 0x001064000800017f */
[----:B-1----:R-:W-:Y:S05]  /*7970*/  @!P0 NANOSLEEP.SYNCS 0x989680 ;  /* 0x009896800000895d */ /* 0x002fea0003900000 */
[----:B------:R-:W1:Y:S02]  /*7980*/  @!P0 SYNCS.PHASECHK.TRANS64 P0, [R9+URZ], R4 ;  /* 0x00000004090085a7 */ /* 0x000e64000800007f */
[----:B-1----:R-:W-:Y:S05]  /*7990*/  @!P0 BRA `(.L_x_140) ;  /* 0xfffffffc00f08947 */ /* 0x002fea000383ffff */
[----:B------:R-:W-:Y:S05]  /*79a0*/  BRA `(.L_x_165) ;  /* 0xfffffff400d07947 */ /* 0x000fea000383ffff */
.L_x_141:
[----:B0-----:R0:W1:Y:S02]  /*79b0*/  SYNCS.PHASECHK.TRANS64.TRYWAIT P0, [R8+URZ], R5 ;  /* 0x00000005080075a7 */ /* 0x001064000800017f */
[----:B-1----:R-:W-:Y:S05]  /*79c0*/  @!P0 NANOSLEEP.SYNCS 0x989680 ;  /* 0x009896800000895d */ /* 0x002fea0003900000 */
[----:B------:R-:W1:Y:S02]  /*79d0*/  @!P0 SYNCS.PHASECHK.TRANS64 P0, [R8+URZ], R5 ;  /* 0x00000005080085a7 */ /* 0x000e64000800007f */
[----:B-1----:R-:W-:Y:S05]  /*79e0*/  @!P0 BRA `(.L_x_141) ;  /* 0xfffffffc00f08947 */ /* 0x002fea000383ffff */
[----:B------:R-:W-:Y:S05]  /*79f0*/  BRA `(.L_x_166) ;  /* 0xfffffff400e07947 */ /* 0x000fea000383ffff */
.L_x_142:
[----:B0-----:R0:W1:Y:S02]  /*7a00*/  SYNCS.PHASECHK.TRANS64.TRYWAIT P0, [R9+URZ], R4 ;  /* 0x00000004090075a7 */ /* 0x001064000800017f */
[----:B-1----:R-:W-:Y:S05]  /*7a10*/  @!P0 NANOSLEEP.SYNCS 0x989680 ;  /* 0x009896800000895d */ /* 0x002fea0003900000 */
[----:B------:R-:W1:Y:S02]  /*7a20*/  @!P0 SYNCS.PHASECHK.TRANS64 P0, [R9+URZ], R4 ;  /* 0x00000004090085a7 */ /* 0x000e64000800007f */
[----:B-1----:R-:W-:Y:S05]  /*7a30*/  @!P0 BRA `(.L_x_142) ;  /* 0xfffffffc00f08947 */ /* 0x002fea000383ffff */
[----:B------:R-:W-:Y:S05]  /*7a40*/  BRA `(.L_x_167) ;  /* 0xfffffff400f07947 */ /* 0x000fea000383ffff */
.L_x_143:
[----:B0-----:R0:W1:Y:S02]  /*7a50*/  SYNCS.PHASECHK.TRANS64.TRYWAIT P0, [R8+URZ], R5 ;  /* 0x00000005080075a7 */ /* 0x001064000800017f */
[----:B-1----:R-:W-:Y:S05]  /*7a60*/  @!P0 NANOSLEEP.SYNCS 0x989680 ;  /* 0x009896800000895d */ /* 0x002fea0003900000 */
[----:B------:R-:W1:Y:S02]  /*7a70*/  @!P0 SYNCS.PHASECHK.TRANS64 P0, [R8+URZ], R5 ;  /* 0x00000005080085a7 */ /* 0x000e64000800007f */
[----:B-1----:R-:W-:Y:S05]  /*7a80*/  @!P0 BRA `(.L_x_143) ;  /* 0xfffffffc00f08947 */ /* 0x002fea000383ffff */
[----:B------:R-:W-:Y:S05]  /*7a90*/  BRA `(.L_x_168) ;  /* 0xfffffff800007947 */ /* 0x000fea000383ffff */
.L_x_144:
[----:B-1----:R1:W2:Y:S02]  /*7aa0*/  SYNCS.PHASECHK.TRANS64.TRYWAIT P0, [R11+URZ], R6 ;  /* 0x000000060b0075a7 */ /* 0x0022a4000800017f */
[----:B--2---:R-:W-:Y:S05]  /*7ab0*/  @!P0 NANOSLEEP.SYNCS 0x989680 ;  /* 0x009896800000895d */ /* 0x004fea0003900000 */
[----:B------:R-:W2:Y:S02]  /*7ac0*/  @!P0 SYNCS.PHASECHK.TRANS64 P0, [R11+URZ], R6 ;  /* 0x000000060b0085a7 */ /* 0x000ea4000800007f */
[----:B--2---:R-:W-:Y:S05]  /*7ad0*/  @!P0 BRA `(.L_x_144) ;  /* 0xfffffffc00f08947 */ /* 0x004fea000383ffff */
[----:B------:R-:W-:Y:S05]  /*7ae0*/  BRA `(.L_x_169) ;  /* 0xfffffff800087947 */ /* 0x000fea000383ffff */
.L_x_170:
[----:B------:R-:W-:-:S00]  /*7af0*/  BRA `(.L_x_170) ;  /* 0xfffffffc00fc7947 */ /* 0x000fc0000383ffff */
[----:B------:R-:W-:-:S00]  /*7b00*/  NOP ;  /* 0x0000000000007918 */ /* 0x000fc00000000000 */
[----:B------:R-:W-:-:S00]  /*7b10*/  NOP ;  /* 0x0000000000007918 */ /* 0x000fc00000000000 */
[----:B------:R-:W-:-:S00]  /*7b20*/  NOP ;  /* 0x0000000000007918 */ /* 0x000fc00000000000 */
[----:B------:R-:W-:-:S00]  /*7b30*/  NOP ;  /* 0x0000000000007918 */ /* 0x000fc00000000000 */
[----:B------:R-:W-:-:S00]  /*7b40*/  NOP ;  /* 0x0000000000007918 */ /* 0x000fc00000000000 */
[----:B------:R-:W-:-:S00]  /*7b50*/  NOP ;  /* 0x0000000000007918 */ /* 0x000fc00000000000 */
[----:B------:R-:W-:-:S00]  /*7b60*/  NOP ;  /* 0x0000000000007918 */ /* 0x000fc00000000000 */
[----:B------:R-:W-:-:S00]  /*7b70*/  NOP ;  /* 0x0000000000007918 */ /* 0x000fc00000000000 */
.L_x_171:


//--------------------- .nv.shared._ZN7cutlass13device_kernelINS_4gemm6kernel13GemmUniversalIN4cute5tupleIJiiiiEEENS1_10collective13CollectiveMmaINS1_37MainloopSm90TmaGmmaWarpSpecializedFP8ILi18ENS5_IJNS4_1CILi1EEENSA_ILi8EEESB_EEENS1_35KernelTmaWarpSpecializedCooperativeEEENS5_IJNSA_ILi128EEENSA_ILi64EEESH_EEENS_12float_e4m3_tENS5_IJlSB_lEEESJ_SK_NS4_8TiledMMAINS4_8MMA_AtomIJNS4_4SM904GMMA30MMA_64x64x32_F32E4M3E4M3_SS_TNILNSO_7ScaleInE1ELSQ_1EEEEEENS4_6LayoutINS5_IJNSA_ILi2EEESB_SB_EEENS5_IJSB_NSA_ILi0EEESW_EEEEENS5_IJNS4_10UnderscoreESZ_SZ_EEEEENS4_23SM90_TMA_LOAD_MULTICASTENS4_14ComposedLayoutINS4_7SwizzleILi2ELi4ELi3EEENS4_18smem_ptr_flag_bitsILi8EEENST_INS5_IJSC_SH_EEENS5_IJSH_SB_EEEEEEEvNS4_8identityENS4_13SM90_TMA_LOADES1B_vS1C_EENS_8epilogue10collective6detail29Sm90TmaWarpSpecializedAdapterINS1G_15DefaultEpilogueISJ_SK_SK_NS1F_6thread17LinearCombinationISJ_Li1EffLNS1K_9ScaleType4KindE0ELNS_15FloatRoundStyleE2ESJ_EENS1_15EpilogueDefaultEEEEEvvEEEEvNT_6ParamsE --------------------------
	.section	.nv.shared._ZN7cutlass13device_kernelINS_4gemm6kernel13GemmUniversalIN4cute5tupleIJiiiiEEENS1_10collective13CollectiveMmaINS1_37MainloopSm90TmaGmmaWarpSpecializedFP8ILi18ENS5_IJNS4_1CILi1EEENSA_ILi8EEESB_EEENS1_35KernelTmaWarpSpecializedCooperativeEEENS5_IJNSA_ILi128EEENSA_ILi64EEESH_EEENS_12float_e4m3_tENS5_IJlSB_lEEESJ_SK_NS4_8TiledMMAINS4_8MMA_AtomIJNS4_4SM904GMMA30MMA_64x64x32_F32E4M3E4M3_SS_TNILNSO_7ScaleInE1ELSQ_1EEEEEENS4_6LayoutINS5_IJNSA_ILi2EEESB_SB_EEENS5_IJSB_NSA_ILi0EEESW_EEEEENS5_IJNS4_10UnderscoreESZ_SZ_EEEEENS4_23SM90_TMA_LOAD_MULTICASTENS4_14ComposedLayoutINS4_7SwizzleILi2ELi4ELi3EEENS4_18smem_ptr_flag_bitsILi8EEENST_INS5_IJSC_SH_EEENS5_IJSH_SB_EEEEEEEvNS4_8identityENS4_13SM90_TMA_LOADES1B_vS1C_EENS_8epilogue10collective6detail29Sm90TmaWarpSpecializedAdapterINS1G_15DefaultEpilogueISJ_SK_SK_NS1F_6thread17LinearCombinationISJ_Li1EffLNS1K_9ScaleType4KindE0ELNS_15FloatRoundStyleE2ESJ_EENS1_15EpilogueDefaultEEEEEvvEEEEvNT_6ParamsE,"aw",@nobits
	.sectionflags	@""
	.align	16
	.zero		1024


//--------------------- .nv.shared.reserved.0     --------------------------
	.section	.nv.shared.reserved.0,"aw",@nobits
	.weak		__nv_reservedSMEM_offset_0_alias
	.size		__nv_reservedSMEM_offset_0_alias, 0, 0
	.other		__nv_reservedSMEM_offset_0_alias,@"STO_CUDA_RESERVED_SHARED STV_DEFAULT"
__nv_reservedSMEM_offset_0_alias:
	.zero		0


//--------------------- .nv.global                --------------------------
	.section	.nv.global,"aw",@nobits
.nv.global:
	.type		_ZN40_INTERNAL_7df2c796_4_k_cu_b55d88c7_279864cute1_E,@object
	.size		_ZN40_INTERNAL_7df2c796_4_k_cu_b55d88c7_279864cute1_E,(_ZN40_INTERNAL_7df2c796_4_k_cu_b55d88c7_279864cuda3std3__45__cpo6cbeginE - _ZN40_INTERNAL_7df2c796_4_k_cu_b55d88c7_279864cute1_E)
_ZN40_INTERNAL_7df2c796_4_k_cu_b55d88c7_279864cute1_E:
	.zero		1
	.type		_ZN40_INTERNAL_7df2c796_4_k_cu_b55d88c7_279864cuda3std3__45__cpo6cbeginE,@object
	.size		_ZN40_INTERNAL_7df2c796_4_k_cu_b55d88c7_279864cuda3std3__45__cpo6cbeginE,(_ZN40_INTERNAL_7df2c796_4_k_cu_b55d88c7_279864cuda3std3__48in_placeE - _ZN40_INTERNAL_7df2c796_4_k_cu_b55d88c7_279864cuda3std3__45__cpo6cbeginE)
_ZN40_INTERNAL_7df2c796_4_k_cu_b55d88c7_279864cuda3std3__45__cpo6cbeginE:
	.zero		1
	.type		_ZN40_INTERNAL_7df2c796_4_k_cu_b55d88c7_279864cuda3std3__48in_placeE,@object
	.size		_ZN40_INTERNAL_7df2c796_4_k_cu_b55d88c7_279864cuda3std3__48in_placeE,(_ZN40_INTERNAL_7df2c796_4_k_cu_b55d88c7_279864cuda3std6ranges3__45__cpo9iter_moveE - _ZN40_INTERNAL_7df2c796_4_k_cu_b55d88c7_279864cuda3std3__48in_placeE)
_ZN40_INTERNAL_7df2c796_4_k_cu_b55d88c7_279864cuda3std3__48in_placeE:
	.zero		1
	.type		_ZN40_INTERNAL_7df2c796_4_k_cu_b55d88c7_279864cuda3std6ranges3__45__cpo9iter_moveE,@object
	.size		_ZN40_INTERNAL_7df2c796_4_k_cu_b55d88c7_279864cuda3std6ranges3__45__cpo9iter_moveE,(_ZN40_INTERNAL_7df2c796_4_k_cu_b55d88c7_279864cuda3std3__45__cpo5beginE - _ZN40_INTERNAL_7df2c796_4_k_cu_b55d88c7_279864cuda3std6ranges3__45__cpo9iter_moveE)
_ZN40_INTERNAL_7df2c796_4_k_cu_b55d88c7_279864cuda3std6ranges3__45__cpo9iter_moveE:
	.zero		1
	.type		_ZN40_INTERNAL_7df2c796_4_k_cu_b55d88c7_279864cuda3std3__45__cpo5beginE,@object
	.size		_ZN40_INTERNAL_7df2c796_4_k_cu_b55d88c7_279864cuda3std3__45__cpo5beginE,(_ZN40_INTERNAL_7df2c796_4_k_cu_b55d88c7_279864cuda3std3__442_GLOBAL__N__7df2c796_4_k_cu_b55d88c7_279866ignoreE - _ZN40_INTERNAL_7df2c796_4_k_cu_b55d88c7_279864cuda3std3__45__cpo5beginE)
_ZN40_INTERNAL_7df2c796_4_k_cu_b55d88c7_279864cuda3std3__45__cpo5beginE:
	.zero		1
	.type		_ZN40_INTERNAL_7df2c796_4_k_cu_b55d88c7_279864cuda3std3__442_GLOBAL__N__7df2c796_4_k_cu_b55d88c7_279866ignoreE,@object
	.size		_ZN40_INTERNAL_7df2c796_4_k_cu_b55d88c7_279864cuda3std3__442_GLOBAL__N__7df2c796_4_k_cu_b55d88c7_279866ignoreE,(_ZN40_INTERNAL_7df2c796_4_k_cu_b55d88c7_279864cute7productE - _ZN40_INTERNAL_7df2c796_4_k_cu_b55d88c7_279864cuda3std3__442_GLOBAL__N__7df2c796_4_k_cu_b55d88c7_279866ignoreE)
_ZN40_INTERNAL_7df2c796_4_k_cu_b55d88c7_279864cuda3std3__442_GLOBAL__N__7df2c796_4_k_cu_b55d88c7_279866ignoreE:
	.zero		1
	.type		_ZN40_INTERNAL_7df2c796_4_k_cu_b55d88c7_279864cute7productE,@object
	.size		_ZN40_INTERNAL_7df2c796_4_k_cu_b55d88c7_279864cute7productE,(_ZN40_INTERNAL_7df2c796_4_k_cu_b55d88c7_279864cuda3std3__45__cpo3endE - _ZN40_INTERNAL_7df2c796_4_k_cu_b55d88c7_279864cute7productE)
_ZN40_INTERNAL_7df2c796_4_k_cu_b55d88c7_279864cute7productE:
	.zero		1
	.type		_ZN40_INTERNAL_7df2c796_4_k_cu_b55d88c7_279864cuda3std3__45__cpo3endE,@object
	.size		_ZN40_INTERNAL_7df2c796_4_k_cu_b55d88c7_279864cuda3std3__45__cpo3endE,(_ZN40_INTERNAL_7df2c796_4_k_cu_b55d88c7_279864cuda3std3__419piecewise_constructE - _ZN40_INTERNAL_7df2c796_4_k_cu_b55d88c7_279864cuda3std3__45__cpo3endE)
_ZN40_INTERNAL_7df2c796_4_k_cu_b55d88c7_279864cuda3std3__45__cpo3endE:
	.zero		1
	.type		_ZN40_INTERNAL_7df2c796_4_k_cu_b55d88c7_279864cuda3std3__419piecewise_constructE,@object
	.size		_ZN40_INTERNAL_7df2c796_4_k_cu_b55d88c7_279864cuda3std3__419piecewise_constructE,(_ZN40_INTERNAL_7df2c796_4_k_cu_b55d88c7_279864cuda3std3__45__cpo4cendE - _ZN40_INTERNAL_7df2c796_4_k_cu_b55d88c7_279864cuda3std3__419piecewise_constructE)
_ZN40_INTERNAL_7df2c796_4_k_cu_b55d88c7_279864cuda3std3__419piecewise_constructE:
	.zero		1
	.type		_ZN40_INTERNAL_7df2c796_4_k_cu_b55d88c7_279864cuda3std3__45__cpo4cendE,@object
	.size		_ZN40_INTERNAL_7df2c796_4_k_cu_b55d88c7_279864cuda3std3__45__cpo4cendE,(_ZN40_INTERNAL_7df2c796_4_k_cu_b55d88c7_279864cuda3std6ranges3__45__cpo4swapE - _ZN40_INTERNAL_7df2c796_4_k_cu_b55d88c7_279864cuda3std3__45__cpo4cendE)
_ZN40_INTERNAL_7df2c796_4_k_cu_b55d88c7_279864cuda3std3__45__cpo4cendE:
	.zero		1
	.type		_ZN40_INTERNAL_7df2c796_4_k_cu_b55d88c7_279864cuda3std6ranges3__45__cpo4swapE,@object
	.size		_ZN40_INTERNAL_7df2c796_4_k_cu_b55d88c7_279864cuda3std6ranges3__45__cpo4swapE,(.L_7 - _ZN40_INTERNAL_7df2c796_4_k_cu_b55d88c7_279864cuda3std6ranges3__45__cpo4swapE)
_ZN40_INTERNAL_7df2c796_4_k_cu_b55d88c7_279864cuda3std6ranges3__45__cpo4swapE:
	.zero		1
.L_7:


//--------------------- .nv.constant0._ZN7cutlass13device_kernelINS_4gemm6kernel13GemmUniversalIN4cute5tupleIJiiiiEEENS1_10collective13CollectiveMmaINS1_37MainloopSm90TmaGmmaWarpSpecializedFP8ILi18ENS5_IJNS4_1CILi1EEENSA_ILi8EEESB_EEENS1_35KernelTmaWarpSpecializedCooperativeEEENS5_IJNSA_ILi128EEENSA_ILi64EEESH_EEENS_12float_e4m3_tENS5_IJlSB_lEEESJ_SK_NS4_8TiledMMAINS4_8MMA_AtomIJNS4_4SM904GMMA30MMA_64x64x32_F32E4M3E4M3_SS_TNILNSO_7ScaleInE1ELSQ_1EEEEEENS4_6LayoutINS5_IJNSA_ILi2EEESB_SB_EEENS5_IJSB_NSA_ILi0EEESW_EEEEENS5_IJNS4_10UnderscoreESZ_SZ_EEEEENS4_23SM90_TMA_LOAD_MULTICASTENS4_14ComposedLayoutINS4_7SwizzleILi2ELi4ELi3EEENS4_18smem_ptr_flag_bitsILi8EEENST_INS5_IJSC_SH_EEENS5_IJSH_SB_EEEEEEEvNS4_8identityENS4_13SM90_TMA_LOADES1B_vS1C_EENS_8epilogue10collective6detail29Sm90TmaWarpSpecializedAdapterINS1G_15DefaultEpilogueISJ_SK_SK_NS1F_6thread17LinearCombinationISJ_Li1EffLNS1K_9ScaleType4KindE0ELNS_15FloatRoundStyleE2ESJ_EENS1_15EpilogueDefaultEEEEEvvEEEEvNT_6ParamsE --------------------------
	.section	.nv.constant0._ZN7cutlass13device_kernelINS_4gemm6kernel13GemmUniversalIN4cute5tupleIJiiiiEEENS1_10collective13CollectiveMmaINS1_37MainloopSm90TmaGmmaWarpSpecializedFP8ILi18ENS5_IJNS4_1CILi1EEENSA_ILi8EEESB_EEENS1_35KernelTmaWarpSpecializedCooperativeEEENS5_IJNSA_ILi128EEENSA_ILi64EEESH_EEENS_12float_e4m3_tENS5_IJlSB_lEEESJ_SK_NS4_8TiledMMAINS4_8MMA_AtomIJNS4_4SM904GMMA30MMA_64x64x32_F32E4M3E4M3_SS_TNILNSO_7ScaleInE1ELSQ_1EEEEEENS4_6LayoutINS5_IJNSA_ILi2EEESB_SB_EEENS5_IJSB_NSA_ILi0EEESW_EEEEENS5_IJNS4_10UnderscoreESZ_SZ_EEEEENS4_23SM90_TMA_LOAD_MULTICASTENS4_14ComposedLayoutINS4_7SwizzleILi2ELi4ELi3EEENS4_18smem_ptr_flag_bitsILi8EEENST_INS5_IJSC_SH_EEENS5_IJSH_SB_EEEEEEEvNS4_8identityENS4_13SM90_TMA_LOADES1B_vS1C_EENS_8epilogue10collective6detail29Sm90TmaWarpSpecializedAdapterINS1G_15DefaultEpilogueISJ_SK_SK_NS1F_6thread17LinearCombinationISJ_Li1EffLNS1K_9ScaleType4KindE0ELNS_15FloatRoundStyleE2ESJ_EENS1_15EpilogueDefaultEEEEEvvEEEEvNT_6ParamsE,"a",@progbits
	.sectionflags	@""
	.align	4
.nv.constant0._ZN7cutlass13device_kernelINS_4gemm6kernel13GemmUniversalIN4cute5tupleIJiiiiEEENS1_10collective13CollectiveMmaINS1_37MainloopSm90TmaGmmaWarpSpecializedFP8ILi18ENS5_IJNS4_1CILi1EEENSA_ILi8EEESB_EEENS1_35KernelTmaWarpSpecializedCooperativeEEENS5_IJNSA_ILi128EEENSA_ILi64EEESH_EEENS_12float_e4m3_tENS5_IJlSB_lEEESJ_SK_NS4_8TiledMMAINS4_8MMA_AtomIJNS4_4SM904GMMA30MMA_64x64x32_F32E4M3E4M3_SS_TNILNSO_7ScaleInE1ELSQ_1EEEEEENS4_6LayoutINS5_IJNSA_ILi2EEESB_SB_EEENS5_IJSB_NSA_ILi0EEESW_EEEEENS5_IJNS4_10UnderscoreESZ_SZ_EEEEENS4_23SM90_TMA_LOAD_MULTICASTENS4_14ComposedLayoutINS4_7SwizzleILi2ELi4ELi3EEENS4_18smem_ptr_flag_bitsILi8EEENST_INS5_IJSC_SH_EEENS5_IJSH_SB_EEEEEEEvNS4_8identityENS4_13SM90_TMA_LOADES1B_vS1C_EENS_8epilogue10collective6detail29Sm90TmaWarpSpecializedAdapterINS1G_15DefaultEpilogueISJ_SK_SK_NS1F_6thread17LinearCombinationISJ_Li1EffLNS1K_9ScaleType4KindE0ELNS_15FloatRoundStyleE2ESJ_EENS1_15EpilogueDefaultEEEEEvvEEEEvNT_6ParamsE:
	.zero		1664


//--------------------- SYMBOLS --------------------------

	.type		.nv.reservedSmem.offset0,@object
	.size		.nv.reservedSmem.offset0,0x4
